	.target	sm_90a

	.elftype	@"ET_EXEC"


//--------------------- .note.nv.tkinfo           --------------------------
	.section	.note.nv.tkinfo,"",@"SHT_NOTE"
	.sectionflags	@"SHF_NOTE_NV_TKINFO"
	.tkinfo
        /*0018*/ 	.word	0x00000002
        /*0030*/ 	.string	""
        /*0030*/ 	.string	"ptxas"
        /*0030*/ 	.string	"Cuda compilation tools, release 13.0, V13.0.88"
        /*0030*/ 	.string	"Build cuda_13.0.r13.0/compiler.36424714_0"
        /*0030*/ 	.string	"-arch sm_90a -m 64 "



//--------------------- .note.nv.cuinfo           --------------------------
	.section	.note.nv.cuinfo,"",@"SHT_NOTE"
	.sectionflags	@"SHF_NOTE_NV_CUINFO"
        /*0018*/ 	.short	0x0002
        /*001a*/ 	.short	0x005a
        /*001c*/ 	.short	0x0082
	.zero		2


//--------------------- .nv.info                  --------------------------
	.section	.nv.info,"",@"SHT_CUDA_INFO"
	.align	4


	//----- nvinfo : EIATTR_REGCOUNT
	.align		4
        /*0000*/ 	.byte	0x04, 0x2f
        /*0002*/ 	.short	(.L_12 - .L_11)
	.align		4
.L_11:
        /*0004*/ 	.word	index@(_ZN7cutlass6KernelINS_4gemm6kernel4GemmINS1_11threadblock12MmaPipelinedINS1_9GemmShapeILi128ELi128ELi32EEENS_9transform11threadblock22PredicatedTileIteratorINS_11MatrixShapeILi128ELi32EEENS_6half_tENS_6layout8RowMajorELi1ENS8_29PitchLinearWarpRakedThreadMapINS_16PitchLinearShapeILi32ELi128EEELi128ENSH_ILi4ELi8EEELi8EEELi8ELb0ENSE_9NoPermuteEEENS9_19RegularTileIteratorISC_SD_NSE_37RowMajorTensorOpMultiplicandCrosswiseILi16ELi32EEELi0ESK_Li16EEENSA_INSB_ILi32ELi128EEESD_SF_Li0ENSG_INSH_ILi128ELi32EEELi128ENSH_ILi8ELi4EEELi8EEELi8ELb0ESL_EENSN_ISR_SD_NSE_37RowMajorTensorOpMultiplicandCongruousILi16ELi64EEELi0ESU_Li16EEEfSF_NS4_9MmaPolicyINS1_4warp11MmaTensorOpINS6_ILi64ELi64ELi32EEESD_SP_SD_SX_fSF_NS10_17MmaTensorOpPolicyINS_4arch3MmaINS6_ILi16ELi8ELi8EEELi32ESD_SF_SD_NSE_11ColumnMajorEfSF_NS14_13OpMultiplyAddEEENSB_ILi1ELi1EEEEELi1ELb0EbEENSB_ILi0ELi0EEES1D_Li1EEENS_21NumericArrayConverterISD_SD_Li32ELNS_15FloatRoundStyleE2ENS8_6thread14UnaryTransform8IdentityEEES1K_bEENS_8epilogue11threadblock8EpilogueIS7_S1C_Li1ENS1N_22PredicatedTileIteratorINS1N_26OutputTileOptimalThreadMapINS1N_15OutputTileShapeILi128ELi8ELi2ELi1ELi1EEENS1R_ILi1ELi8ELi1ELi1ELi8EEELi128ELi4ELi32EEEfLb0ESL_Lb0EEENS1M_4warp24FragmentIteratorTensorOpIS12_S16_fNS_5ArrayIfLi4ELb1EEESF_EENS1W_20TileIteratorTensorOpIS12_S16_fSF_EENS1N_18SharedLoadIteratorINS1U_18CompactedThreadMapEfLi16EEENS1M_6thread21LinearCombinationReluIfLi4EffLNS26_9ScaleType4KindE1ELS1G_2EEENSB_ILi0ELi8EEELi2ELi1EEENS4_30GemmIdentityThreadblockSwizzleILi1EEELb0EEEEEvNT_6ParamsE)
        /*0008*/ 	.word	0x000000de


	//----- nvinfo : EIATTR_FRAME_SIZE
	.align		4
.L_12:
        /*000c*/ 	.byte	0x04, 0x11
        /*000e*/ 	.short	(.L_14 - .L_13)
	.align		4
.L_13:
        /*0010*/ 	.word	index@(_ZN7cutlass6KernelINS_4gemm6kernel4GemmINS1_11threadblock12MmaPipelinedINS1_9GemmShapeILi128ELi128ELi32EEENS_9transform11threadblock22PredicatedTileIteratorINS_11MatrixShapeILi128ELi32EEENS_6half_tENS_6layout8RowMajorELi1ENS8_29PitchLinearWarpRakedThreadMapINS_16PitchLinearShapeILi32ELi128EEELi128ENSH_ILi4ELi8EEELi8EEELi8ELb0ENSE_9NoPermuteEEENS9_19RegularTileIteratorISC_SD_NSE_37RowMajorTensorOpMultiplicandCrosswiseILi16ELi32EEELi0ESK_Li16EEENSA_INSB_ILi32ELi128EEESD_SF_Li0ENSG_INSH_ILi128ELi32EEELi128ENSH_ILi8ELi4EEELi8EEELi8ELb0ESL_EENSN_ISR_SD_NSE_37RowMajorTensorOpMultiplicandCongruousILi16ELi64EEELi0ESU_Li16EEEfSF_NS4_9MmaPolicyINS1_4warp11MmaTensorOpINS6_ILi64ELi64ELi32EEESD_SP_SD_SX_fSF_NS10_17MmaTensorOpPolicyINS_4arch3MmaINS6_ILi16ELi8ELi8EEELi32ESD_SF_SD_NSE_11ColumnMajorEfSF_NS14_13OpMultiplyAddEEENSB_ILi1ELi1EEEEELi1ELb0EbEENSB_ILi0ELi0EEES1D_Li1EEENS_21NumericArrayConverterISD_SD_Li32ELNS_15FloatRoundStyleE2ENS8_6thread14UnaryTransform8IdentityEEES1K_bEENS_8epilogue11threadblock8EpilogueIS7_S1C_Li1ENS1N_22PredicatedTileIteratorINS1N_26OutputTileOptimalThreadMapINS1N_15OutputTileShapeILi128ELi8ELi2ELi1ELi1EEENS1R_ILi1ELi8ELi1ELi1ELi8EEELi128ELi4ELi32EEEfLb0ESL_Lb0EEENS1M_4warp24FragmentIteratorTensorOpIS12_S16_fNS_5ArrayIfLi4ELb1EEESF_EENS1W_20TileIteratorTensorOpIS12_S16_fSF_EENS1N_18SharedLoadIteratorINS1U_18CompactedThreadMapEfLi16EEENS1M_6thread21LinearCombinationReluIfLi4EffLNS26_9ScaleType4KindE1ELS1G_2EEENSB_ILi0ELi8EEELi2ELi1EEENS4_30GemmIdentityThreadblockSwizzleILi1EEELb0EEEEEvNT_6ParamsE)
        /*0014*/ 	.word	0x00000000


	//----- nvinfo : EIATTR_REGCOUNT
	.align		4
.L_14:
        /*0018*/ 	.byte	0x04, 0x2f
        /*001a*/ 	.short	(.L_16 - .L_15)
	.align		4
.L_15:
        /*001c*/ 	.word	index@(_ZN7cutlass9reference6device6kernel4GemmINS_9TensorRefINS_6half_tENS_6layout11ColumnMajorEEES8_NS4_IfS7_EEffNS_11MatrixShapeILi4ELi4EEENS_12multiply_addIfffEENS_16NumericConverterIffLNS_15FloatRoundStyleE2EEEEEvNS_4gemm9GemmCoordET2_T_T0_SJ_T1_SM_T3_)
        /*0020*/ 	.word	0x00000038


	//----- nvinfo : EIATTR_FRAME_SIZE
	.align		4
.L_16:
        /*0024*/ 	.byte	0x04, 0x11
        /*0026*/ 	.short	(.L_18 - .L_17)
	.align		4
.L_17:
        /*0028*/ 	.word	index@(_ZN7cutlass9reference6device6kernel4GemmINS_9TensorRefINS_6half_tENS_6layout11ColumnMajorEEES8_NS4_IfS7_EEffNS_11MatrixShapeILi4ELi4EEENS_12multiply_addIfffEENS_16NumericConverterIffLNS_15FloatRoundStyleE2EEEEEvNS_4gemm9GemmCoordET2_T_T0_SJ_T1_SM_T3_)
        /*002c*/ 	.word	0x00000000


	//----- nvinfo : EIATTR_MIN_STACK_SIZE
	.align		4
.L_18:
        /*0030*/ 	.byte	0x04, 0x12
        /*0032*/ 	.short	(.L_20 - .L_19)
	.align		4
.L_19:
        /*0034*/ 	.word	index@(_ZN7cutlass6KernelINS_4gemm6kernel4GemmINS1_11threadblock12MmaPipelinedINS1_9GemmShapeILi128ELi128ELi32EEENS_9transform11threadblock22PredicatedTileIteratorINS_11MatrixShapeILi128ELi32EEENS_6half_tENS_6layout8RowMajorELi1ENS8_29PitchLinearWarpRakedThreadMapINS_16PitchLinearShapeILi32ELi128EEELi128ENSH_ILi4ELi8EEELi8EEELi8ELb0ENSE_9NoPermuteEEENS9_19RegularTileIteratorISC_SD_NSE_37RowMajorTensorOpMultiplicandCrosswiseILi16ELi32EEELi0ESK_Li16EEENSA_INSB_ILi32ELi128EEESD_SF_Li0ENSG_INSH_ILi128ELi32EEELi128ENSH_ILi8ELi4EEELi8EEELi8ELb0ESL_EENSN_ISR_SD_NSE_37RowMajorTensorOpMultiplicandCongruousILi16ELi64EEELi0ESU_Li16EEEfSF_NS4_9MmaPolicyINS1_4warp11MmaTensorOpINS6_ILi64ELi64ELi32EEESD_SP_SD_SX_fSF_NS10_17MmaTensorOpPolicyINS_4arch3MmaINS6_ILi16ELi8ELi8EEELi32ESD_SF_SD_NSE_11ColumnMajorEfSF_NS14_13OpMultiplyAddEEENSB_ILi1ELi1EEEEELi1ELb0EbEENSB_ILi0ELi0EEES1D_Li1EEENS_21NumericArrayConverterISD_SD_Li32ELNS_15FloatRoundStyleE2ENS8_6thread14UnaryTransform8IdentityEEES1K_bEENS_8epilogue11threadblock8EpilogueIS7_S1C_Li1ENS1N_22PredicatedTileIteratorINS1N_26OutputTileOptimalThreadMapINS1N_15OutputTileShapeILi128ELi8ELi2ELi1ELi1EEENS1R_ILi1ELi8ELi1ELi1ELi8EEELi128ELi4ELi32EEEfLb0ESL_Lb0EEENS1M_4warp24FragmentIteratorTensorOpIS12_S16_fNS_5ArrayIfLi4ELb1EEESF_EENS1W_20TileIteratorTensorOpIS12_S16_fSF_EENS1N_18SharedLoadIteratorINS1U_18CompactedThreadMapEfLi16EEENS1M_6thread21LinearCombinationReluIfLi4EffLNS26_9ScaleType4KindE1ELS1G_2EEENSB_ILi0ELi8EEELi2ELi1EEENS4_30GemmIdentityThreadblockSwizzleILi1EEELb0EEEEEvNT_6ParamsE)
        /*0038*/ 	.word	0x00000000


	//----- nvinfo : EIATTR_MIN_STACK_SIZE
	.align		4
.L_20:
        /*003c*/ 	.byte	0x04, 0x12
        /*003e*/ 	.short	(.L_22 - .L_21)
	.align		4
.L_21:
        /*0040*/ 	.word	index@(_ZN7cutlass9reference6device6kernel4GemmINS_9TensorRefINS_6half_tENS_6layout11ColumnMajorEEES8_NS4_IfS7_EEffNS_11MatrixShapeILi4ELi4EEENS_12multiply_addIfffEENS_16NumericConverterIffLNS_15FloatRoundStyleE2EEEEEvNS_4gemm9GemmCoordET2_T_T0_SJ_T1_SM_T3_)
        /*0044*/ 	.word	0x00000000
.L_22:


//--------------------- .nv.compat                --------------------------
	.section	.nv.compat,"",@"SHT_CUDA_COMPAT_INFO"
	.align	4
        /*0000*/ 	.byte	0x02, 0x09, 0x01, 0x00, 0x02, 0x02, 0x01, 0x00, 0x02, 0x05, 0x05, 0x00, 0x03, 0x07, 0x01, 0x01
        /*0010*/ 	.byte	0x02, 0x03, 0x00, 0x00, 0x02, 0x06, 0x01, 0x00, 0x04, 0x0b, 0x08, 0x00, 0x00, 0x00, 0x00, 0x00
        /*0020*/ 	.byte	0x00, 0x00, 0x00, 0x00


//--------------------- .nv.info._ZN7cutlass9reference6device6kernel4GemmINS_9TensorRefINS_6half_tENS_6layout11ColumnMajorEEES8_NS4_IfS7_EEffNS_11MatrixShapeILi4ELi4EEENS_12multiply_addIfffEENS_16NumericConverterIffLNS_15FloatRoundStyleE2EEEEEvNS_4gemm9GemmCoordET2_T_T0_SJ_T1_SM_T3_ --------------------------
	.section	.nv.info._ZN7cutlass9reference6device6kernel4GemmINS_9TensorRefINS_6half_tENS_6layout11ColumnMajorEEES8_NS4_IfS7_EEffNS_11MatrixShapeILi4ELi4EEENS_12multiply_addIfffEENS_16NumericConverterIffLNS_15FloatRoundStyleE2EEEEEvNS_4gemm9GemmCoordET2_T_T0_SJ_T1_SM_T3_,"",@"SHT_CUDA_INFO"
	.sectionflags	@""
	.align	4


	//----- nvinfo : EIATTR_CUDA_API_VERSION
	.align		4
        /*0000*/ 	.byte	0x04, 0x37
        /*0002*/ 	.short	(.L_24 - .L_23)
.L_23:
        /*0004*/ 	.word	0x00000082


	//----- nvinfo : EIATTR_KPARAM_INFO
	.align		4
.L_24:
        /*0008*/ 	.byte	0x04, 0x17
        /*000a*/ 	.short	(.L_26 - .L_25)
.L_25:
        /*000c*/ 	.word	0x00000000
        /*0010*/ 	.short	0x0007
        /*0012*/ 	.short	0x0058
        /*0014*/ 	.byte	0x00, 0xf0, 0x11, 0x00


	//----- nvinfo : EIATTR_KPARAM_INFO
	.align		4
.L_26:
        /*0018*/ 	.byte	0x04, 0x17
        /*001a*/ 	.short	(.L_28 - .L_27)
.L_27:
        /*001c*/ 	.word	0x00000000
        /*0020*/ 	.short	0x0006
        /*0022*/ 	.short	0x0048
        /*0024*/ 	.byte	0x00, 0xf0, 0x41, 0x00


	//----- nvinfo : EIATTR_KPARAM_INFO
	.align		4
.L_28:
        /*0028*/ 	.byte	0x04, 0x17
        /*002a*/ 	.short	(.L_30 - .L_29)
.L_29:
        /*002c*/ 	.word	0x00000000
        /*0030*/ 	.short	0x0005
        /*0032*/ 	.short	0x0038
        /*0034*/ 	.byte	0x00, 0xf0, 0x41, 0x00


	//----- nvinfo : EIATTR_KPARAM_INFO
	.align		4
.L_30:
        /*0038*/ 	.byte	0x04, 0x17
        /*003a*/ 	.short	(.L_32 - .L_31)
.L_31:
        /*003c*/ 	.word	0x00000000
        /*0040*/ 	.short	0x0004
        /*0042*/ 	.short	0x0030
        /*0044*/ 	.byte	0x00, 0xf0, 0x11, 0x00


	//----- nvinfo : EIATTR_KPARAM_INFO
	.align		4
.L_32:
        /*0048*/ 	.byte	0x04, 0x17
        /*004a*/ 	.short	(.L_34 - .L_33)
.L_33:
        /*004c*/ 	.word	0x00000000
        /*0050*/ 	.short	0x0003
        /*0052*/ 	.short	0x0020
        /*0054*/ 	.byte	0x00, 0xf0, 0x41, 0x00


	//----- nvinfo : EIATTR_KPARAM_INFO
	.align		4
.L_34:
        /*0058*/ 	.byte	0x04, 0x17
        /*005a*/ 	.short	(.L_36 - .L_35)
.L_35:
        /*005c*/ 	.word	0x00000000
        /*0060*/ 	.short	0x0002
        /*0062*/ 	.short	0x0010
        /*0064*/ 	.byte	0x00, 0xf0, 0x41, 0x00


	//----- nvinfo : EIATTR_KPARAM_INFO
	.align		4
.L_36:
        /*0068*/ 	.byte	0x04, 0x17
        /*006a*/ 	.short	(.L_38 - .L_37)
.L_37:
        /*006c*/ 	.word	0x00000000
        /*0070*/ 	.short	0x0001
        /*0072*/ 	.short	0x000c
        /*0074*/ 	.byte	0x00, 0xf0, 0x11, 0x00


	//----- nvinfo : EIATTR_KPARAM_INFO
	.align		4
.L_38:
        /*0078*/ 	.byte	0x04, 0x17
        /*007a*/ 	.short	(.L_40 - .L_39)
.L_39:
        /*007c*/ 	.word	0x00000000
        /*0080*/ 	.short	0x0000
        /*0082*/ 	.short	0x0000
        /*0084*/ 	.byte	0x00, 0xf0, 0x31, 0x00


	//----- nvinfo : EIATTR_SPARSE_MMA_MASK
	.align		4
.L_40:
        /*0088*/ 	.byte	0x03, 0x50
        /*008a*/ 	.short	0x0000


	//----- nvinfo : EIATTR_MAXREG_COUNT
	.align		4
        /*008c*/ 	.byte	0x03, 0x1b
        /*008e*/ 	.short	0x00ff


	//----- nvinfo : EIATTR_MERCURY_ISA_VERSION
	.align		4
        /*0090*/ 	.byte	0x03, 0x5f
        /*0092*/ 	.short	0x0101


	//----- nvinfo : EIATTR_EXIT_INSTR_OFFSETS
	.align		4
        /*0094*/ 	.byte	0x04, 0x1c
        /*0096*/ 	.short	(.L_42 - .L_41)


	//   ....[0]....
.L_41:
        /*0098*/ 	.word	0x00001b10


	//   ....[1]....
        /*009c*/ 	.word	0x00001b80


	//----- nvinfo : EIATTR_CRS_STACK_SIZE
	.align		4
.L_42:
        /*00a0*/ 	.byte	0x04, 0x1e
        /*00a2*/ 	.short	(.L_44 - .L_43)
.L_43:
        /*00a4*/ 	.word	0x00000000


	//----- nvinfo : EIATTR_CBANK_PARAM_SIZE
	.align		4
.L_44:
        /*00a8*/ 	.byte	0x03, 0x19
        /*00aa*/ 	.short	0x005c


	//----- nvinfo : EIATTR_PARAM_CBANK
	.align		4
        /*00ac*/ 	.byte	0x04, 0x0a
        /*00ae*/ 	.short	(.L_46 - .L_45)
	.align		4
.L_45:
        /*00b0*/ 	.word	index@(.nv.constant0._ZN7cutlass9reference6device6kernel4GemmINS_9TensorRefINS_6half_tENS_6layout11ColumnMajorEEES8_NS4_IfS7_EEffNS_11MatrixShapeILi4ELi4EEENS_12multiply_addIfffEENS_16NumericConverterIffLNS_15FloatRoundStyleE2EEEEEvNS_4gemm9GemmCoordET2_T_T0_SJ_T1_SM_T3_)
        /*00b4*/ 	.short	0x0210
        /*00b6*/ 	.short	0x005c


	//----- nvinfo : EIATTR_SW_WAR
	.align		4
.L_46:
        /*00b8*/ 	.byte	0x04, 0x36
        /*00ba*/ 	.short	(.L_48 - .L_47)
.L_47:
        /*00bc*/ 	.word	0x00000008
.L_48:


//--------------------- .nv.info._ZN7cutlass6KernelINS_4gemm6kernel4GemmINS1_11threadblock12MmaPipelinedINS1_9GemmShapeILi128ELi128ELi32EEENS_9transform11threadblock22PredicatedTileIteratorINS_11MatrixShapeILi128ELi32EEENS_6half_tENS_6layout8RowMajorELi1ENS8_29PitchLinearWarpRakedThreadMapINS_16PitchLinearShapeILi32ELi128EEELi128ENSH_ILi4ELi8EEELi8EEELi8ELb0ENSE_9NoPermuteEEENS9_19RegularTileIteratorISC_SD_NSE_37RowMajorTensorOpMultiplicandCrosswiseILi16ELi32EEELi0ESK_Li16EEENSA_INSB_ILi32ELi128EEESD_SF_Li0ENSG_INSH_ILi128ELi32EEELi128ENSH_ILi8ELi4EEELi8EEELi8ELb0ESL_EENSN_ISR_SD_NSE_37RowMajorTensorOpMultiplicandCongruousILi16ELi64EEELi0ESU_Li16EEEfSF_NS4_9MmaPolicyINS1_4warp11MmaTensorOpINS6_ILi64ELi64ELi32EEESD_SP_SD_SX_fSF_NS10_17MmaTensorOpPolicyINS_4arch3MmaINS6_ILi16ELi8ELi8EEELi32ESD_SF_SD_NSE_11ColumnMajorEfSF_NS14_13OpMultiplyAddEEENSB_ILi1ELi1EEEEELi1ELb0EbEENSB_ILi0ELi0EEES1D_Li1EEENS_21NumericArrayConverterISD_SD_Li32ELNS_15FloatRoundStyleE2ENS8_6thread14UnaryTransform8IdentityEEES1K_bEENS_8epilogue11threadblock8EpilogueIS7_S1C_Li1ENS1N_22PredicatedTileIteratorINS1N_26OutputTileOptimalThreadMapINS1N_15OutputTileShapeILi128ELi8ELi2ELi1ELi1EEENS1R_ILi1ELi8ELi1ELi1ELi8EEELi128ELi4ELi32EEEfLb0ESL_Lb0EEENS1M_4warp24FragmentIteratorTensorOpIS12_S16_fNS_5ArrayIfLi4ELb1EEESF_EENS1W_20TileIteratorTensorOpIS12_S16_fSF_EENS1N_18SharedLoadIteratorINS1U_18CompactedThreadMapEfLi16EEENS1M_6thread21LinearCombinationReluIfLi4EffLNS26_9ScaleType4KindE1ELS1G_2EEENSB_ILi0ELi8EEELi2ELi1EEENS4_30GemmIdentityThreadblockSwizzleILi1EEELb0EEEEEvNT_6ParamsE --------------------------
	.section	.nv.info._ZN7cutlass6KernelINS_4gemm6kernel4GemmINS1_11threadblock12MmaPipelinedINS1_9GemmShapeILi128ELi128ELi32EEENS_9transform11threadblock22PredicatedTileIteratorINS_11MatrixShapeILi128ELi32EEENS_6half_tENS_6layout8RowMajorELi1ENS8_29PitchLinearWarpRakedThreadMapINS_16PitchLinearShapeILi32ELi128EEELi128ENSH_ILi4ELi8EEELi8EEELi8ELb0ENSE_9NoPermuteEEENS9_19RegularTileIteratorISC_SD_NSE_37RowMajorTensorOpMultiplicandCrosswiseILi16ELi32EEELi0ESK_Li16EEENSA_INSB_ILi32ELi128EEESD_SF_Li0ENSG_INSH_ILi128ELi32EEELi128ENSH_ILi8ELi4EEELi8EEELi8ELb0ESL_EENSN_ISR_SD_NSE_37RowMajorTensorOpMultiplicandCongruousILi16ELi64EEELi0ESU_Li16EEEfSF_NS4_9MmaPolicyINS1_4warp11MmaTensorOpINS6_ILi64ELi64ELi32EEESD_SP_SD_SX_fSF_NS10_17MmaTensorOpPolicyINS_4arch3MmaINS6_ILi16ELi8ELi8EEELi32ESD_SF_SD_NSE_11ColumnMajorEfSF_NS14_13OpMultiplyAddEEENSB_ILi1ELi1EEEEELi1ELb0EbEENSB_ILi0ELi0EEES1D_Li1EEENS_21NumericArrayConverterISD_SD_Li32ELNS_15FloatRoundStyleE2ENS8_6thread14UnaryTransform8IdentityEEES1K_bEENS_8epilogue11threadblock8EpilogueIS7_S1C_Li1ENS1N_22PredicatedTileIteratorINS1N_26OutputTileOptimalThreadMapINS1N_15OutputTileShapeILi128ELi8ELi2ELi1ELi1EEENS1R_ILi1ELi8ELi1ELi1ELi8EEELi128ELi4ELi32EEEfLb0ESL_Lb0EEENS1M_4warp24FragmentIteratorTensorOpIS12_S16_fNS_5ArrayIfLi4ELb1EEESF_EENS1W_20TileIteratorTensorOpIS12_S16_fSF_EENS1N_18SharedLoadIteratorINS1U_18CompactedThreadMapEfLi16EEENS1M_6thread21LinearCombinationReluIfLi4EffLNS26_9ScaleType4KindE1ELS1G_2EEENSB_ILi0ELi8EEELi2ELi1EEENS4_30GemmIdentityThreadblockSwizzleILi1EEELb0EEEEEvNT_6ParamsE,"",@"SHT_CUDA_INFO"
	.sectionflags	@""
	.align	4


	//----- nvinfo : EIATTR_CUDA_API_VERSION
	.align		4
        /*0000*/ 	.byte	0x04, 0x37
        /*0002*/ 	.short	(.L_50 - .L_49)
.L_49:
        /*0004*/ 	.word	0x00000082


	//----- nvinfo : EIATTR_KPARAM_INFO
	.align		4
.L_50:
        /*0008*/ 	.byte	0x04, 0x17
        /*000a*/ 	.short	(.L_52 - .L_51)
.L_51:
        /*000c*/ 	.word	0x00000000
        /*0010*/ 	.short	0x0000
        /*0012*/ 	.short	0x0000
        /*0014*/ 	.byte	0x00, 0xf0, 0xa1, 0x05


	//----- nvinfo : EIATTR_SPARSE_MMA_MASK
	.align		4
.L_52:
        /*0018*/ 	.byte	0x03, 0x50
        /*001a*/ 	.short	0x0000


	//----- nvinfo : EIATTR_MAXREG_COUNT
	.align		4
        /*001c*/ 	.byte	0x03, 0x1b
        /*001e*/ 	.short	0x00ff


	//----- nvinfo : EIATTR_NUM_BARRIERS
	.align		4
        /*0020*/ 	.byte	0x02, 0x4c
        /*0022*/ 	.byte	0x01
	.zero		1


	//----- nvinfo : EIATTR_MERCURY_ISA_VERSION
	.align		4
        /*0024*/ 	.byte	0x03, 0x5f
        /*0026*/ 	.short	0x0101


	//----- nvinfo : EIATTR_COOP_GROUP_MASK_REGIDS
	.align		4
        /*0028*/ 	.byte	0x04, 0x29
        /*002a*/ 	.short	(.L_54 - .L_53)


	//   ....[0]....
.L_53:
        /*002c*/ 	.word	0xffffffff


	//----- nvinfo : EIATTR_COOP_GROUP_INSTR_OFFSETS
	.align		4
.L_54:
        /*0030*/ 	.byte	0x04, 0x28
        /*0032*/ 	.short	(.L_56 - .L_55)


	//   ....[0]....
.L_55:
        /*0034*/ 	.word	0x00000820


	//----- nvinfo : EIATTR_EXIT_INSTR_OFFSETS
	.align		4
.L_56:
        /*0038*/ 	.byte	0x04, 0x1c
        /*003a*/ 	.short	(.L_58 - .L_57)


	//   ....[0]....
.L_57:
        /*003c*/ 	.word	0x000000e0


	//   ....[1]....
        /*0040*/ 	.word	0x00005500


	//   ....[2]....
        /*0044*/ 	.word	0x00005520


	//----- nvinfo : EIATTR_CBANK_PARAM_SIZE
	.align		4
.L_58:
        /*0048*/ 	.byte	0x03, 0x19
        /*004a*/ 	.short	0x0168


	//----- nvinfo : EIATTR_PARAM_CBANK
	.align		4
        /*004c*/ 	.byte	0x04, 0x0a
        /*004e*/ 	.short	(.L_60 - .L_59)
	.align		4
.L_59:
        /*0050*/ 	.word	index@(.nv.constant0._ZN7cutlass6KernelINS_4gemm6kernel4GemmINS1_11threadblock12MmaPipelinedINS1_9GemmShapeILi128ELi128ELi32EEENS_9transform11threadblock22PredicatedTileIteratorINS_11MatrixShapeILi128ELi32EEENS_6half_tENS_6layout8RowMajorELi1ENS8_29PitchLinearWarpRakedThreadMapINS_16PitchLinearShapeILi32ELi128EEELi128ENSH_ILi4ELi8EEELi8EEELi8ELb0ENSE_9NoPermuteEEENS9_19RegularTileIteratorISC_SD_NSE_37RowMajorTensorOpMultiplicandCrosswiseILi16ELi32EEELi0ESK_Li16EEENSA_INSB_ILi32ELi128EEESD_SF_Li0ENSG_INSH_ILi128ELi32EEELi128ENSH_ILi8ELi4EEELi8EEELi8ELb0ESL_EENSN_ISR_SD_NSE_37RowMajorTensorOpMultiplicandCongruousILi16ELi64EEELi0ESU_Li16EEEfSF_NS4_9MmaPolicyINS1_4warp11MmaTensorOpINS6_ILi64ELi64ELi32EEESD_SP_SD_SX_fSF_NS10_17MmaTensorOpPolicyINS_4arch3MmaINS6_ILi16ELi8ELi8EEELi32ESD_SF_SD_NSE_11ColumnMajorEfSF_NS14_13OpMultiplyAddEEENSB_ILi1ELi1EEEEELi1ELb0EbEENSB_ILi0ELi0EEES1D_Li1EEENS_21NumericArrayConverterISD_SD_Li32ELNS_15FloatRoundStyleE2ENS8_6thread14UnaryTransform8IdentityEEES1K_bEENS_8epilogue11threadblock8EpilogueIS7_S1C_Li1ENS1N_22PredicatedTileIteratorINS1N_26OutputTileOptimalThreadMapINS1N_15OutputTileShapeILi128ELi8ELi2ELi1ELi1EEENS1R_ILi1ELi8ELi1ELi1ELi8EEELi128ELi4ELi32EEEfLb0ESL_Lb0EEENS1M_4warp24FragmentIteratorTensorOpIS12_S16_fNS_5ArrayIfLi4ELb1EEESF_EENS1W_20TileIteratorTensorOpIS12_S16_fSF_EENS1N_18SharedLoadIteratorINS1U_18CompactedThreadMapEfLi16EEENS1M_6thread21LinearCombinationReluIfLi4EffLNS26_9ScaleType4KindE1ELS1G_2EEENSB_ILi0ELi8EEELi2ELi1EEENS4_30GemmIdentityThreadblockSwizzleILi1EEELb0EEEEEvNT_6ParamsE)
        /*0054*/ 	.short	0x0210
        /*0056*/ 	.short	0x0168


	//----- nvinfo : EIATTR_SW_WAR
	.align		4
.L_60:
        /*0058*/ 	.byte	0x04, 0x36
        /*005a*/ 	.short	(.L_62 - .L_61)
.L_61:
        /*005c*/ 	.word	0x00000008
.L_62:


//--------------------- .nv.callgraph             --------------------------
	.section	.nv.callgraph,"",@"SHT_CUDA_CALLGRAPH"
	.align	4
	.sectionentsize	8
	.align		4
        /*0000*/ 	.word	0x00000000
	.align		4
        /*0004*/ 	.word	0xffffffff
	.align		4
        /*0008*/ 	.word	0x00000000
	.align		4
        /*000c*/ 	.word	0xfffffffe
	.align		4
        /*0010*/ 	.word	0x00000000
	.align		4
        /*0014*/ 	.word	0xfffffffd
	.align		4
        /*0018*/ 	.word	0x00000000
	.align		4
        /*001c*/ 	.word	0xfffffffc


//--------------------- .nv.constant4             --------------------------
	.section	.nv.constant4,"a",@progbits
	.align	8
	.align		8
.nv.constant4:
        /*0000*/ 	.dword	_ZN33_INTERNAL_57e90af8_4_k_cu__Z3runv4cuda3std3__45__cpo5beginE
	.align		8
        /*0008*/ 	.dword	_ZN33_INTERNAL_57e90af8_4_k_cu__Z3runv4cuda3std3__45__cpo3endE
	.align		8
        /*0010*/ 	.dword	_ZN33_INTERNAL_57e90af8_4_k_cu__Z3runv4cuda3std3__45__cpo6cbeginE
	.align		8
        /*0018*/ 	.dword	_ZN33_INTERNAL_57e90af8_4_k_cu__Z3runv4cuda3std3__45__cpo4cendE
	.align		8
        /*0020*/ 	.dword	_ZN33_INTERNAL_57e90af8_4_k_cu__Z3runv4cuda3std3__435_GLOBAL__N__57e90af8_4_k_cu__Z3runv6ignoreE
	.align		8
        /*0028*/ 	.dword	_ZN33_INTERNAL_57e90af8_4_k_cu__Z3runv4cuda3std3__419piecewise_constructE
	.align		8
        /*0030*/ 	.dword	_ZN33_INTERNAL_57e90af8_4_k_cu__Z3runv4cuda3std3__48in_placeE
	.align		8
        /*0038*/ 	.dword	_ZN33_INTERNAL_57e90af8_4_k_cu__Z3runv4cuda3std6ranges3__45__cpo4swapE
	.align		8
        /*0040*/ 	.dword	_ZN33_INTERNAL_57e90af8_4_k_cu__Z3runv4cuda3std6ranges3__45__cpo9iter_moveE
	.align		8
        /*0048*/ 	.dword	_ZN33_INTERNAL_57e90af8_4_k_cu__Z3runv4cute7productE
	.align		8
        /*0050*/ 	.dword	_ZN33_INTERNAL_57e90af8_4_k_cu__Z3runv4cute1_E


//--------------------- .text._ZN7cutlass9reference6device6kernel4GemmINS_9TensorRefINS_6half_tENS_6layout11ColumnMajorEEES8_NS4_IfS7_EEffNS_11MatrixShapeILi4ELi4EEENS_12multiply_addIfffEENS_16NumericConverterIffLNS_15FloatRoundStyleE2EEEEEvNS_4gemm9GemmCoordET2_T_T0_SJ_T1_SM_T3_ --------------------------
	.section	.text._ZN7cutlass9reference6device6kernel4GemmINS_9TensorRefINS_6half_tENS_6layout11ColumnMajorEEES8_NS4_IfS7_EEffNS_11MatrixShapeILi4ELi4EEENS_12multiply_addIfffEENS_16NumericConverterIffLNS_15FloatRoundStyleE2EEEEEvNS_4gemm9GemmCoordET2_T_T0_SJ_T1_SM_T3_,"ax",@progbits
	.align	128
        .global         _ZN7cutlass9reference6device6kernel4GemmINS_9TensorRefINS_6half_tENS_6layout11ColumnMajorEEES8_NS4_IfS7_EEffNS_11MatrixShapeILi4ELi4EEENS_12multiply_addIfffEENS_16NumericConverterIffLNS_15FloatRoundStyleE2EEEEEvNS_4gemm9GemmCoordET2_T_T0_SJ_T1_SM_T3_
        .type           _ZN7cutlass9reference6device6kernel4GemmINS_9TensorRefINS_6half_tENS_6layout11ColumnMajorEEES8_NS4_IfS7_EEffNS_11MatrixShapeILi4ELi4EEENS_12multiply_addIfffEENS_16NumericConverterIffLNS_15FloatRoundStyleE2EEEEEvNS_4gemm9GemmCoordET2_T_T0_SJ_T1_SM_T3_,@function
        .size           _ZN7cutlass9reference6device6kernel4GemmINS_9TensorRefINS_6half_tENS_6layout11ColumnMajorEEES8_NS4_IfS7_EEffNS_11MatrixShapeILi4ELi4EEENS_12multiply_addIfffEENS_16NumericConverterIffLNS_15FloatRoundStyleE2EEEEEvNS_4gemm9GemmCoordET2_T_T0_SJ_T1_SM_T3_,(.L_x_25 - _ZN7cutlass9reference6device6kernel4GemmINS_9TensorRefINS_6half_tENS_6layout11ColumnMajorEEES8_NS4_IfS7_EEffNS_11MatrixShapeILi4ELi4EEENS_12multiply_addIfffEENS_16NumericConverterIffLNS_15FloatRoundStyleE2EEEEEvNS_4gemm9GemmCoordET2_T_T0_SJ_T1_SM_T3_)
        .other          _ZN7cutlass9reference6device6kernel4GemmINS_9TensorRefINS_6half_tENS_6layout11ColumnMajorEEES8_NS4_IfS7_EEffNS_11MatrixShapeILi4ELi4EEENS_12multiply_addIfffEENS_16NumericConverterIffLNS_15FloatRoundStyleE2EEEEEvNS_4gemm9GemmCoordET2_T_T0_SJ_T1_SM_T3_,@"STO_CUDA_ENTRY STV_DEFAULT"
_ZN7cutlass9reference6device6kernel4GemmINS_9TensorRefINS_6half_tENS_6layout11ColumnMajorEEES8_NS4_IfS7_EEffNS_11MatrixShapeILi4ELi4EEENS_12multiply_addIfffEENS_16NumericConverterIffLNS_15FloatRoundStyleE2EEEEEvNS_4gemm9GemmCoordET2_T_T0_SJ_T1_SM_T3_:
.text._ZN7cutlass9reference6device6kernel4GemmINS_9TensorRefINS_6half_tENS_6layout11ColumnMajorEEES8_NS4_IfS7_EEffNS_11MatrixShapeILi4ELi4EEENS_12multiply_addIfffEENS_16NumericConverterIffLNS_15FloatRoundStyleE2EEEEEvNS_4gemm9GemmCoordET2_T_T0_SJ_T1_SM_T3_:
[----:B------:R-:W-:Y:S01]  /*0000*/  LDC R1, c[0x0][0x28] ;  /* 0x00000a00ff017b82 */ /* 0x000fe20000000800 */
[----:B------:R-:W0:Y:S07]  /*0010*/  S2R R5, SR_TID.X ;  /* 0x0000000000057919 */ /* 0x000e2e0000002100 */
[----:B------:R-:W1:Y:S01]  /*0020*/  LDC R0, c[0x0][0x218] ;  /* 0x00008600ff007b82 */ /* 0x000e620000000800 */
[----:B------:R-:W-:Y:S01]  /*0030*/  ULDC UR4, c[0x0][0x0] ;  /* 0x0000000000047ab9 */ /* 0x000fe20000000800 */
[----:B------:R-:W-:Y:S01]  /*0040*/  ULDC UR8, c[0x0][0x268] ;  /* 0x00009a0000087ab9 */ /* 0x000fe20000000800 */
[----:B------:R-:W0:Y:S01]  /*0050*/  S2R R46, SR_CTAID.X ;  /* 0x00000000002e7919 */ /* 0x000e220000002500 */
[----:B------:R-:W-:Y:S01]  /*0060*/  ULDC.64 UR14, c[0x0][0x208] ;  /* 0x00008200000e7ab9 */ /* 0x000fe20000000a00 */
[----:B------:R-:W-:Y:S01]  /*0070*/  MOV R16, UR8 ;  /* 0x0000000800107c02 */ /* 0x000fe20008000f00 */
[----:B------:R-:W-:Y:S01]  /*0080*/  IMAD.U32 R15, RZ, RZ, UR8 ;  /* 0x00000008ff0f7e24 */ /* 0x000fe2000f8e00ff */
[----:B------:R-:W2:Y:S01]  /*0090*/  S2R R3, SR_CTAID.Y ;  /* 0x0000000000037919 */ /* 0x000ea20000002600 */
[----:B------:R-:W-:Y:S01]  /*00a0*/  MOV R14, UR8 ;  /* 0x00000008000e7c02 */ /* 0x000fe20008000f00 */
[----:B------:R-:W-:Y:S01]  /*00b0*/  IMAD.U32 R13, RZ, RZ, UR8 ;  /* 0x00000008ff0d7e24 */ /* 0x000fe2000f8e00ff */
[----:B------:R-:W-:Y:S01]  /*00c0*/  MOV R12, UR8 ;  /* 0x00000008000c7c02 */ /* 0x000fe20008000f00 */
[----:B------:R-:W2:Y:S01]  /*00d0*/  S2R R42, SR_TID.Y ;  /* 0x00000000002a7919 */ /* 0x000ea20000002200 */
[----:B------:R-:W-:Y:S01]  /*00e0*/  IMAD.U32 R11, RZ, RZ, UR8 ;  /* 0x00000008ff0b7e24 */ /* 0x000fe2000f8e00ff */
[----:B------:R-:W-:Y:S01]  /*00f0*/  MOV R10, UR8 ;  /* 0x00000008000a7c02 */ /* 0x000fe20008000f00 */
[----:B------:R-:W-:Y:S01]  /*0100*/  IMAD.U32 R9, RZ, RZ, UR8 ;  /* 0x00000008ff097e24 */ /* 0x000fe2000f8e00ff */
[----:B------:R-:W-:Y:S01]  /*0110*/  MOV R8, UR8 ;  /* 0x0000000800087c02 */ /* 0x000fe20008000f00 */
[----:B------:R-:W-:Y:S01]  /*0120*/  IMAD.U32 R7, RZ, RZ, UR8 ;  /* 0x00000008ff077e24 */ /* 0x000fe2000f8e00ff */
[----:B------:R-:W-:-:S02]  /*0130*/  MOV R6, UR8 ;  /* 0x0000000800067c02 */ /* 0x000fc40008000f00 */
[----:B------:R-:W-:Y:S02]  /*0140*/  MOV R4, UR8 ;  /* 0x0000000800047c02 */ /* 0x000fe40008000f00 */
[----:B------:R-:W-:Y:S02]  /*0150*/  MOV R2, UR8 ;  /* 0x0000000800027c02 */ /* 0x000fe40008000f00 */
[----:B-1----:R-:W-:Y:S01]  /*0160*/  ISETP.GE.AND P0, PT, R0, 0x1, PT ;  /* 0x000000010000780c */ /* 0x002fe20003f06270 */
[----:B------:R-:W-:Y:S02]  /*0170*/  IMAD.U32 R0, RZ, RZ, UR8 ;  /* 0x00000008ff007e24 */ /* 0x000fe4000f8e00ff */
[----:B0-----:R-:W-:Y:S01]  /*0180*/  IMAD R46, R46, UR4, R5 ;  /* 0x000000042e2e7c24 */ /* 0x001fe2000f8e0205 */
[----:B------:R-:W-:Y:S01]  /*0190*/  ULDC UR4, c[0x0][0x4] ;  /* 0x0000010000047ab9 */ /* 0x000fe20000000800 */
[----:B------:R-:W-:-:S03]  /*01a0*/  IMAD.U32 R5, RZ, RZ, UR8 ;  /* 0x00000008ff057e24 */ /* 0x000fc6000f8e00ff */
[----:B------:R-:W-:Y:S01]  /*01b0*/  SHF.L.U32 R46, R46, 0x2, RZ ;  /* 0x000000022e2e7819 */ /* 0x000fe200000006ff */
[----:B--2---:R-:W-:Y:S02]  /*01c0*/  IMAD R42, R3, UR4, R42 ;  /* 0x00000004032a7c24 */ /* 0x004fe4000f8e022a */
[----:B------:R-:W-:-:S03]  /*01d0*/  IMAD.U32 R3, RZ, RZ, UR8 ;  /* 0x00000008ff037e24 */ /* 0x000fc6000f8e00ff */
[----:B------:R-:W-:Y:S01]  /*01e0*/  SHF.L.U32 R42, R42, 0x2, RZ ;  /* 0x000000022a2a7819 */ /* 0x000fe200000006ff */
[----:B------:R-:W-:Y:S06]  /*01f0*/  @!P0 BRA `(.L_x_0) ;  /* 0x0000000800288947 */ /* 0x000fec0003800000 */
[C---:B------:R-:W-:Y:S01]  /*0200*/  VIADD R2, R46.reuse, 0x3 ;  /* 0x000000032e027836 */ /* 0x040fe20000000000 */
[----:B------:R-:W-:Y:S01]  /*0210*/  ULDC UR7, c[0x0][0x210] ;  /* 0x0000840000077ab9 */ /* 0x000fe20000000800 */
[----:B------:R-:W-:Y:S01]  /*0220*/  VIADD R3, R46, 0x2 ;  /* 0x000000022e037836 */ /* 0x000fe20000000000 */
[----:B------:R-:W-:Y:S01]  /*0230*/  ULDC UR6, c[0x0][0x214] ;  /* 0x0000850000067ab9 */ /* 0x000fe20000000800 */
[C---:B------:R-:W-:Y:S01]  /*0240*/  IADD3 R4, R42.reuse, 0x2, RZ ;  /* 0x000000022a047810 */ /* 0x040fe20007ffe0ff */
[----:B------:R-:W-:Y:S01]  /*0250*/  VIADD R8, R42, 0x1 ;  /* 0x000000012a087836 */ /* 0x000fe20000000000 */
[----:B------:R-:W-:Y:S01]  /*0260*/  ISETP.GE.AND P6, PT, R2, UR7, PT ;  /* 0x0000000702007c0c */ /* 0x000fe2000bfc6270 */
[C---:B------:R-:W-:Y:S01]  /*0270*/  VIADD R2, R42.reuse, 0x1 ;  /* 0x000000012a027836 */ /* 0x040fe20000000000 */
[----:B------:R-:W-:Y:S01]  /*0280*/  ISETP.GE.AND P0, PT, R3, UR7, PT ;  /* 0x0000000703007c0c */ /* 0x000fe2000bf06270 */
[----:B------:R-:W-:Y:S01]  /*0290*/  VIADD R6, R42, 0x3 ;  /* 0x000000032a067836 */ /* 0x000fe20000000000 */
[----:B------:R-:W-:Y:S01]  /*02a0*/  IADD3 R0, R46, 0x1, RZ ;  /* 0x000000012e007810 */ /* 0x000fe20007ffe0ff */
[----:B------:R-:W-:Y:S01]  /*02b0*/  ULDC UR4, c[0x0][0x210] ;  /* 0x0000840000047ab9 */ /* 0x000fe20000000800 */
[----:B------:R-:W-:Y:S01]  /*02c0*/  ISETP.GE.AND P3, PT, R2, UR6, PT ;  /* 0x0000000602007c0c */ /* 0x000fe2000bf66270 */
[----:B------:R-:W0:Y:S01]  /*02d0*/  LDC R30, c[0x0][0x218] ;  /* 0x00008600ff1e7b82 */ /* 0x000e220000000800 */
[----:B------:R-:W-:Y:S01]  /*02e0*/  SHF.R.S32.HI R33, RZ, 0x1f, R4 ;  /* 0x0000001fff217819 */ /* 0x000fe20000011404 */
[----:B------:R-:W-:Y:S01]  /*02f0*/  IMAD.U32 R15, RZ, RZ, UR8 ;  /* 0x00000008ff0f7e24 */ /* 0x000fe2000f8e00ff */
[----:B------:R-:W-:Y:S01]  /*0300*/  P2R R43, PR, RZ, 0x1 ;  /* 0x00000001ff2b7803 */ /* 0x000fe20000000000 */
[----:B------:R-:W-:Y:S01]  /*0310*/  IMAD.U32 R14, RZ, RZ, UR8 ;  /* 0x00000008ff0e7e24 */ /* 0x000fe2000f8e00ff */
[----:B------:R-:W-:Y:S01]  /*0320*/  SHF.R.S32.HI R35, RZ, 0x1f, R8 ;  /* 0x0000001fff237819 */ /* 0x000fe20000011408 */
[----:B------:R-:W-:Y:S01]  /*0330*/  IMAD.U32 R12, RZ, RZ, UR8 ;  /* 0x00000008ff0c7e24 */ /* 0x000fe2000f8e00ff */
[----:B------:R-:W-:Y:S01]  /*0340*/  SHF.R.S32.HI R31, RZ, 0x1f, R6 ;  /* 0x0000001fff1f7819 */ /* 0x000fe20000011406 */
[----:B------:R-:W1:Y:S01]  /*0350*/  LDC.64 R2, c[0x0][0x220] ;  /* 0x00008800ff027b82 */ /* 0x000e620000000a00 */
[----:B------:R-:W-:Y:S01]  /*0360*/  ISETP.GE.AND P0, PT, R0, UR4, PT ;  /* 0x0000000400007c0c */ /* 0x000fe2000bf06270 */
[----:B------:R-:W-:Y:S01]  /*0370*/  ULDC.64 UR4, c[0x0][0x238] ;  /* 0x00008e0000047ab9 */ /* 0x000fe20000000a00 */
[----:B------:R-:W-:Y:S01]  /*0380*/  SHF.R.S32.HI R37, RZ, 0x1f, R42 ;  /* 0x0000001fff257819 */ /* 0x000fe2000001142a */
[----:B------:R-:W-:Y:S01]  /*0390*/  IMAD R33, R33, UR4, RZ ;  /* 0x0000000421217c24 */ /* 0x000fe2000f8e02ff */
[----:B------:R-:W-:Y:S01]  /*03a0*/  ISETP.GE.AND P1, PT, R6, UR6, PT ;  /* 0x0000000606007c0c */ /* 0x000fe2000bf26270 */
[----:B------:R-:W-:Y:S01]  /*03b0*/  IMAD R35, R35, UR4, RZ ;  /* 0x0000000423237c24 */ /* 0x000fe2000f8e02ff */
[----:B------:R-:W-:Y:S01]  /*03c0*/  P2R R44, PR, RZ, 0x1 ;  /* 0x00000001ff2c7803 */ /* 0x000fe20000000000 */
[----:B------:R-:W-:Y:S01]  /*03d0*/  IMAD R31, R31, UR4, RZ ;  /* 0x000000041f1f7c24 */ /* 0x000fe2000f8e02ff */
[----:B------:R-:W-:Y:S01]  /*03e0*/  PRMT R29, RZ, 0x7610, R29 ;  /* 0x00007610ff1d7816 */ /* 0x000fe2000000001d */
[----:B------:R-:W-:Y:S01]  /*03f0*/  IMAD R37, R37, UR4, RZ ;  /* 0x0000000425257c24 */ /* 0x000fe2000f8e02ff */
[----:B------:R-:W-:Y:S01]  /*0400*/  PRMT R28, RZ, 0x7610, R28 ;  /* 0x00007610ff1c7816 */ /* 0x000fe2000000001c */
[C---:B------:R-:W-:Y:S01]  /*0410*/  IMAD R33, R4.reuse, UR5, R33 ;  /* 0x0000000504217c24 */ /* 0x040fe2000f8e0221 */
[----:B------:R-:W-:Y:S01]  /*0420*/  PRMT R27, RZ, 0x7610, R27 ;  /* 0x00007610ff1b7816 */ /* 0x000fe2000000001b */
[----:B------:R-:W-:Y:S01]  /*0430*/  IMAD.WIDE.U32 R4, R4, UR4, RZ ;  /* 0x0000000404047c25 */ /* 0x000fe2000f8e00ff */
[----:B------:R-:W-:Y:S01]  /*0440*/  PRMT R26, RZ, 0x7610, R26 ;  /* 0x00007610ff1a7816 */ /* 0x000fe2000000001a */
[----:B------:R-:W-:Y:S01]  /*0450*/  UMOV UR11, URZ ;  /* 0x0000003f000b7c82 */ /* 0x000fe20008000000 */
[----:B------:R-:W-:Y:S01]  /*0460*/  PRMT R25, RZ, 0x7610, R25 ;  /* 0x00007610ff197816 */ /* 0x000fe20000000019 */
[----:B------:R-:W-:Y:S01]  /*0470*/  IMAD R35, R8, UR5, R35 ;  /* 0x0000000508237c24 */ /* 0x000fe2000f8e0223 */
[----:B------:R-:W-:Y:S01]  /*0480*/  PRMT R24, RZ, 0x7610, R24 ;  /* 0x00007610ff187816 */ /* 0x000fe20000000018 */
[----:B------:R-:W-:Y:S01]  /*0490*/  IMAD R31, R6, UR5, R31 ;  /* 0x00000005061f7c24 */ /* 0x000fe2000f8e021f */
[----:B------:R-:W-:Y:S01]  /*04a0*/  PRMT R23, RZ, 0x7610, R23 ;  /* 0x00007610ff177816 */ /* 0x000fe20000000017 */
[----:B------:R-:W-:Y:S01]  /*04b0*/  IMAD.WIDE.U32 R10, R42, UR4, RZ ;  /* 0x000000042a0a7c25 */ /* 0x000fe2000f8e00ff */
[----:B------:R-:W-:-:S02]  /*04c0*/  PRMT R22, RZ, 0x7610, R22 ;  /* 0x00007610ff167816 */ /* 0x000fc40000000016 */
[----:B------:R-:W-:Y:S01]  /*04d0*/  MOV R13, UR8 ;  /* 0x00000008000d7c02 */ /* 0x000fe20008000f00 */
[----:B------:R-:W-:Y:S01]  /*04e0*/  IMAD R37, R42, UR5, R37 ;  /* 0x000000052a257c24 */ /* 0x000fe2000f8e0225 */
[----:B------:R-:W-:Y:S01]  /*04f0*/  ISETP.GE.AND P5, PT, R46, UR7, PT ;  /* 0x000000072e007c0c */ /* 0x000fe2000bfa6270 */
[----:B------:R-:W-:Y:S01]  /*0500*/  IMAD.WIDE.U32 R8, R8, UR4, RZ ;  /* 0x0000000408087c25 */ /* 0x000fe2000f8e00ff */
[----:B------:R-:W-:Y:S02]  /*0510*/  ISETP.GE.AND P4, PT, R42, UR6, PT ;  /* 0x000000062a007c0c */ /* 0x000fe4000bf86270 */
[----:B------:R-:W-:Y:S01]  /*0520*/  IADD3 R37, R11, R37, RZ ;  /* 0x000000250b257210 */ /* 0x000fe20007ffe0ff */
[----:B------:R-:W-:Y:S01]  /*0530*/  IMAD.WIDE.U32 R6, R6, UR4, RZ ;  /* 0x0000000406067c25 */ /* 0x000fe2000f8e00ff */
[----:B------:R-:W-:Y:S01]  /*0540*/  SHF.L.U32 R36, R8, 0x1, RZ ;  /* 0x0000000108247819 */ /* 0x000fe200000006ff */
[----:B------:R-:W-:Y:S01]  /*0550*/  ULDC.64 UR4, c[0x0][0x228] ;  /* 0x00008a0000047ab9 */ /* 0x000fe20000000a00 */
[----:B------:R-:W-:Y:S01]  /*0560*/  SHF.L.U64.HI R37, R10, 0x1, R37 ;  /* 0x000000010a257819 */ /* 0x000fe20000010225 */
[----:B------:R-:W-:Y:S01]  /*0570*/  IMAD.IADD R33, R5, 0x1, R33 ;  /* 0x0000000105217824 */ /* 0x000fe200078e0221 */
[----:B------:R-:W-:Y:S01]  /*0580*/  IADD3 R5, R46, 0x1, RZ ;  /* 0x000000012e057810 */ /* 0x000fe20007ffe0ff */
[----:B------:R-:W-:Y:S01]  /*0590*/  VIADD R0, R42, 0x2 ;  /* 0x000000022a007836 */ /* 0x000fe20000000000 */
[----:B------:R-:W-:Y:S01]  /*05a0*/  USHF.L.U64.HI UR9, UR4, 0x1, UR5 ;  /* 0x0000000104097899 */ /* 0x000fe20008010205 */
[----:B------:R-:W-:Y:S01]  /*05b0*/  IMAD.IADD R35, R9, 0x1, R35 ;  /* 0x0000000109237824 */ /* 0x000fe200078e0223 */
[----:B------:R-:W-:Y:S01]  /*05c0*/  SHF.L.U64.HI R33, R4, 0x1, R33 ;  /* 0x0000000104217819 */ /* 0x000fe20000010221 */
[----:B------:R-:W-:Y:S01]  /*05d0*/  IMAD.IADD R31, R7, 0x1, R31 ;  /* 0x00000001071f7824 */ /* 0x000fe200078e021f */
[----:B------:R-:W-:Y:S01]  /*05e0*/  ISETP.GE.AND P2, PT, R0, UR6, PT ;  /* 0x0000000600007c0c */ /* 0x000fe2000bf46270 */
[----:B-1----:R-:W-:Y:S01]  /*05f0*/  IMAD.WIDE R40, R46, 0x2, R2 ;  /* 0x000000022e287825 */ /* 0x002fe200078e0202 */
[----:B------:R-:W-:Y:S01]  /*0600*/  SHF.L.U64.HI R35, R8, 0x1, R35 ;  /* 0x0000000108237819 */ /* 0x000fe20000010223 */
[----:B------:R-:W-:Y:S01]  /*0610*/  USHF.L.U32 UR10, UR4, 0x1, URZ ;  /* 0x00000001040a7899 */ /* 0x000fe2000800063f */
[----:B------:R-:W-:Y:S01]  /*0620*/  SHF.L.U64.HI R31, R6, 0x1, R31 ;  /* 0x00000001061f7819 */ /* 0x000fe2000001021f */
[----:B------:R-:W-:Y:S01]  /*0630*/  IMAD.SHL.U32 R38, R10, 0x2, RZ ;  /* 0x000000020a267824 */ /* 0x000fe200078e00ff */
[----:B------:R-:W-:Y:S01]  /*0640*/  MOV R39, R41 ;  /* 0x0000002900277202 */ /* 0x000fe20000000f00 */
[----:B------:R-:W-:Y:S01]  /*0650*/  IMAD.SHL.U32 R34, R4, 0x2, RZ ;  /* 0x0000000204227824 */ /* 0x000fe200078e00ff */
[----:B------:R-:W-:Y:S01]  /*0660*/  MOV R10, UR8 ;  /* 0x00000008000a7c02 */ /* 0x000fe20008000f00 */
[----:B------:R-:W-:Y:S01]  /*0670*/  IMAD.WIDE R48, R5, 0x2, R2 ;  /* 0x0000000205307825 */ /* 0x000fe200078e0202 */
[----:B------:R-:W-:Y:S01]  /*0680*/  MOV R7, UR8 ;  /* 0x0000000800077c02 */ /* 0x000fe20008000f00 */
[----:B------:R-:W-:Y:S01]  /*0690*/  ULDC.64 UR4, c[0x0][0x230] ;  /* 0x00008c0000047ab9 */ /* 0x000fe20000000a00 */
[----:B------:R-:W-:Y:S01]  /*06a0*/  MOV R5, UR8 ;  /* 0x0000000800057c02 */ /* 0x000fe20008000f00 */
[----:B------:R-:W-:Y:S01]  /*06b0*/  IMAD.SHL.U32 R32, R6, 0x2, RZ ;  /* 0x0000000206207824 */ /* 0x000fe200078e00ff */
[----:B------:R-:W-:Y:S01]  /*06c0*/  MOV R3, UR8 ;  /* 0x0000000800037c02 */ /* 0x000fe20008000f00 */
[----:B------:R-:W-:Y:S01]  /*06d0*/  IMAD.U32 R11, RZ, RZ, UR8 ;  /* 0x00000008ff0b7e24 */ /* 0x000fe2000f8e00ff */
[----:B------:R-:W-:Y:S01]  /*06e0*/  MOV R0, UR8 ;  /* 0x0000000800007c02 */ /* 0x000fe20008000f00 */
[----:B------:R-:W-:-:S02]  /*06f0*/  IMAD.U32 R9, RZ, RZ, UR8 ;  /* 0x00000008ff097e24 */ /* 0x000fc4000f8e00ff */
[----:B------:R-:W-:Y:S02]  /*0700*/  IMAD.U32 R8, RZ, RZ, UR8 ;  /* 0x00000008ff087e24 */ /* 0x000fe4000f8e00ff */
[----:B------:R-:W-:Y:S02]  /*0710*/  IMAD.U32 R6, RZ, RZ, UR8 ;  /* 0x00000008ff067e24 */ /* 0x000fe4000f8e00ff */
[----:B------:R-:W-:Y:S02]  /*0720*/  IMAD.U32 R4, RZ, RZ, UR8 ;  /* 0x00000008ff047e24 */ /* 0x000fe4000f8e00ff */
[----:B0-----:R-:W-:-:S07]  /*0730*/  IMAD.U32 R2, RZ, RZ, UR8 ;  /* 0x00000008ff027e24 */ /* 0x001fce000f8e00ff */
.L_x_1:
[----:B------:R-:W-:Y:S01]  /*0740*/  @!P4 IADD3 R52, P0, R38, UR4, RZ ;  /* 0x000000042634cc10 */ /* 0x000fe2000ff1e0ff */
[----:B------:R-:W-:Y:S01]  /*0750*/  UIADD3 UR11, UR11, 0x1, URZ ;  /* 0x000000010b0b7890 */ /* 0x000fe2000fffe03f */
[----:B------:R-:W-:Y:S02]  /*0760*/  P2R R45, PR, RZ, 0x40 ;  /* 0x00000040ff2d7803 */ /* 0x000fe40000000000 */
[----:B------:R-:W-:Y:S02]  /*0770*/  @!P4 IADD3.X R53, R37, UR5, RZ, P0, !PT ;  /* 0x000000052535cc10 */ /* 0x000fe400087fe4ff */
[----:B------:R-:W-:Y:S02]  /*0780*/  @!P3 IADD3 R50, P0, R36, UR4, RZ ;  /* 0x000000042432bc10 */ /* 0x000fe4000ff1e0ff */
[----:B------:R-:W-:Y:S01]  /*0790*/  ISETP.NE.AND P6, PT, R44, RZ, PT ;  /* 0x000000ff2c00720c */ /* 0x000fe20003fc5270 */
[----:B------:R0:W2:Y:S01]  /*07a0*/  @!P4 LDG.E.U16 R25, desc[UR14][R52.64] ;  /* 0x0000000e3419c981 */ /* 0x0000a2000c1e1500 */
[----:B------:R-:W-:Y:S02]  /*07b0*/  @!P3 IADD3.X R51, R35, UR5, RZ, P0, !PT ;  /* 0x000000052333bc10 */ /* 0x000fe400087fe4ff */
[----:B------:R-:W-:Y:S03]  /*07c0*/  @!P5 MOV R41, R39 ;  /* 0x000000270029d202 */ /* 0x000fe60000000f00 */
[----:B------:R1:W3:Y:S04]  /*07d0*/  @!P3 LDG.E.U16 R24, desc[UR14][R50.64] ;  /* 0x0000000e3218b981 */ /* 0x0002e8000c1e1500 */
[----:B------:R-:W4:Y:S04]  /*07e0*/  @!P5 LDG.E.U16 R29, desc[UR14][R40.64] ;  /* 0x0000000e281dd981 */ /* 0x000f28000c1e1500 */
[----:B------:R-:W5:Y:S01]  /*07f0*/  @!P6 LDG.E.U16 R28, desc[UR14][R48.64] ;  /* 0x0000000e301ce981 */ /* 0x000f62000c1e1500 */
[----:B------:R-:W-:Y:S02]  /*0800*/  ISETP.NE.AND P6, PT, R45, RZ, PT ;  /* 0x000000ff2d00720c */ /* 0x000fe40003fc5270 */
[----:B0-----:R-:W-:Y:S11]  /*0810*/  @!P2 IADD3 R52, P0, R34, UR4, RZ ;  /* 0x000000042234ac10 */ /* 0x001ff6000ff1e0ff */
[----:B------:R-:W3:Y:S01]  /*0820*/  @!P6 LDG.E.U16 R26, desc[UR14][R48.64+0x4] ;  /* 0x0000040e301ae981 */ /* 0x000ee2000c1e1500 */
[----:B------:R-:W-:Y:S02]  /*0830*/  @!P2 IADD3.X R53, R33, UR5, RZ, P0, !PT ;  /* 0x000000052135ac10 */ /* 0x000fe400087fe4ff */
[----:B-1----:R-:W-:Y:S01]  /*0840*/  @!P1 IADD3 R50, P0, R32, UR4, RZ ;  /* 0x0000000420329c10 */ /* 0x002fe2000ff1e0ff */
[----:B------:R-:W-:Y:S02]  /*0850*/  UIADD3 UR4, UP0, UR4, 0x2, URZ ;  /* 0x0000000204047890 */ /* 0x000fe4000ff1e03f */
[----:B------:R-:W3:Y:S01]  /*0860*/  @!P2 LDG.E.U16 R23, desc[UR14][R52.64] ;  /* 0x0000000e3417a981 */ /* 0x000ee2000c1e1500 */
[----:B------:R-:W-:Y:S01]  /*0870*/  @!P1 IADD3.X R51, R31, UR5, RZ, P0, !PT ;  /* 0x000000051f339c10 */ /* 0x000fe200087fe4ff */
[----:B------:R-:W-:Y:S01]  /*0880*/  UIADD3.X UR5, URZ, UR5, URZ, UP0, !UPT ;  /* 0x000000053f057290 */ /* 0x000fe200087fe43f */
[----:B------:R-:W-:Y:S03]  /*0890*/  ISETP.NE.AND P0, PT, R43, RZ, PT ;  /* 0x000000ff2b00720c */ /* 0x000fe60003f05270 */
[----:B------:R-:W3:Y:S10]  /*08a0*/  @!P1 LDG.E.U16 R22, desc[UR14][R50.64] ;  /* 0x0000000e32169981 */ /* 0x000ef4000c1e1500 */
[----:B------:R0:W2:Y:S02]  /*08b0*/  @!P0 LDG.E.U16 R27, desc[UR14][R48.64+0x2] ;  /* 0x0000020e301b8981 */ /* 0x0000a4000c1e1500 */
[----:B0-----:R-:W-:Y:S04]  /*08c0*/  IADD3 R48, P0, R48, UR10, RZ ;  /* 0x0000000a30307c10 */ /* 0x001fe8000ff1e0ff */
[----:B------:R-:W-:Y:S02]  /*08d0*/  IADD3.X R49, R49, UR9, RZ, P0, !PT ;  /* 0x0000000931317c10 */ /* 0x000fe400087fe4ff */
[----:B------:R-:W-:Y:S04]  /*08e0*/  IADD3 R40, P0, R40, UR10, RZ ;  /* 0x0000000a28287c10 */ /* 0x000fe8000ff1e0ff */
[----:B------:R-:W-:Y:S02]  /*08f0*/  IADD3.X R39, R39, UR9, RZ, P0, !PT ;  /* 0x0000000927277c10 */ /* 0x000fe400087fe4ff */
[----:B------:R-:W-:Y:S01]  /*0900*/  ISETP.LE.AND P0, PT, R30, UR11, PT ;  /* 0x0000000b1e007c0c */ /* 0x000fe2000bf03270 */
[----:B--2---:R-:W-:Y:S02]  /*0910*/  HADD2.F32 R20, -RZ, R27.H0_H0 ;  /* 0x2000001bff147230 */ /* 0x004fe40000004100 */
[----:B----4-:R-:W-:Y:S02]  /*0920*/  HADD2.F32 R18, -RZ, R29.H0_H0 ;  /* 0x2000001dff127230 */ /* 0x010fe40000004100 */
[----:B------:R-:W-:Y:S02]  /*0930*/  HADD2.F32 R17, -RZ, R25.H0_H0 ;  /* 0x20000019ff117230 */ /* 0x000fe40000004100 */
[----:B-----5:R-:W-:Y:S02]  /*0940*/  HADD2.F32 R19, -RZ, R28.H0_H0 ;  /* 0x2000001cff137230 */ /* 0x020fe40000004100 */
[----:B---3--:R-:W-:Y:S02]  /*0950*/  HADD2.F32 R21, -RZ, R26.H0_H0 ;  /* 0x2000001aff157230 */ /* 0x008fe40000004100 */
[-C--:B------:R-:W-:Y:S01]  /*0960*/  FFMA R0, R18, R17.reuse, R0 ;  /* 0x0000001112007223 */ /* 0x080fe20000000000 */
[-C--:B------:R-:W-:Y:S01]  /*0970*/  FFMA R2, R19, R17.reuse, R2 ;  /* 0x0000001113027223 */ /* 0x080fe20000000002 */
[-C--:B------:R-:W-:Y:S01]  /*0980*/  FFMA R3, R20, R17.reuse, R3 ;  /* 0x0000001114037223 */ /* 0x080fe20000000003 */
[----:B------:R-:W-:Y:S01]  /*0990*/  FFMA R4, R21, R17, R4 ;  /* 0x0000001115047223 */ /* 0x000fe20000000004 */
[----:B------:R-:W-:Y:S05]  /*09a0*/  HADD2.F32 R17, -RZ, R24.H0_H0 ;  /* 0x20000018ff117230 */ /* 0x000fea0000004100 */
        /* <DEDUP_REMOVED lines=14> */
[----:B------:R-:W-:Y:S09]  /*0a90*/  @!P0 BRA `(.L_x_1) ;  /* 0xfffffffc00288947 */ /* 0x000ff2000383ffff */
.L_x_0:
[----:B------:R-:W-:Y:S01]  /*0aa0*/  ULDC.64 UR12, c[0x0][0x210] ;  /* 0x00008400000c7ab9 */ /* 0x000fe20000000a00 */
[----:B------:R-:W-:Y:S01]  /*0ab0*/  VIADD R18, R46, 0x1 ;  /* 0x000000012e127836 */ /* 0x000fe20000000000 */
[----:B------:R-:W-:Y:S01]  /*0ac0*/  ISETP.GE.AND P1, PT, R42, UR13, PT ;  /* 0x0000000d2a007c0c */ /* 0x000fe2000bf26270 */
[----:B------:R-:W-:Y:S01]  /*0ad0*/  ULDC.64 UR10, c[0x0][0x250] ;  /* 0x00009400000a7ab9 */ /* 0x000fe20000000a00 */
[----:B------:R-:W-:Y:S01]  /*0ae0*/  SHF.R.S32.HI R21, RZ, 0x1f, R42 ;  /* 0x0000001fff157819 */ /* 0x000fe2000001142a */
[----:B------:R-:W-:Y:S01]  /*0af0*/  ULDC.64 UR8, c[0x0][0x248] ;  /* 0x0000920000087ab9 */ /* 0x000fe20000000a00 */
[----:B------:R-:W-:Y:S01]  /*0b00*/  ISETP.GE.OR P3, PT, R46, UR12, P1 ;  /* 0x0000000c2e007c0c */ /* 0x000fe20008f66670 */
[----:B------:R-:W-:Y:S01]  /*0b10*/  BSSY B0, `(.L_x_2) ;  /* 0x0000022000007945 */ /* 0x000fe20003800000 */
[----:B------:R-:W-:Y:S01]  /*0b20*/  SHF.R.S32.HI R19, RZ, 0x1f, R18 ;  /* 0x0000001fff137819 */ /* 0x000fe20000011412 */
[----:B------:R-:W-:Y:S01]  /*0b30*/  IMAD R17, R21, UR10, RZ ;  /* 0x0000000a15117c24 */ /* 0x000fe2000f8e02ff */
[----:B------:R-:W-:-:S03]  /*0b40*/  ISETP.GE.OR P0, PT, R18, UR12, P1 ;  /* 0x0000000c12007c0c */ /* 0x000fc60008f06670 */
[C---:B------:R-:W-:Y:S02]  /*0b50*/  IMAD R17, R42.reuse, UR11, R17 ;  /* 0x0000000b2a117c24 */ /* 0x040fe4000f8e0211 */
[----:B------:R-:W-:-:S04]  /*0b60*/  IMAD.WIDE.U32 R22, R42, UR10, R18 ;  /* 0x0000000a2a167c25 */ /* 0x000fc8000f8e0012 */
[----:B------:R-:W-:Y:S01]  /*0b70*/  IMAD.IADD R17, R17, 0x1, R23 ;  /* 0x0000000111117824 */ /* 0x000fe200078e0217 */
[----:B------:R-:W-:-:S04]  /*0b80*/  LEA R30, P2, R22, UR8, 0x2 ;  /* 0x00000008161e7c11 */ /* 0x000fc8000f8410ff */
[----:B------:R-:W-:Y:S01]  /*0b90*/  LEA.HI.X R31, R22, UR9, R17, 0x2, P2 ;  /* 0x00000009161f7c11 */ /* 0x000fe200090f1411 */
[----:B------:R-:W-:Y:S08]  /*0ba0*/  @P3 BRA `(.L_x_3) ;  /* 0x0000000000603947 */ /* 0x000ff00003800000 */
[----:B------:R-:W-:Y:S01]  /*0bb0*/  SHF.R.S32.HI R17, RZ, 0x1f, R42 ;  /* 0x0000001fff117819 */ /* 0x000fe2000001142a */
[----:B------:R-:W-:Y:S01]  /*0bc0*/  ULDC.64 UR4, c[0x0][0x250] ;  /* 0x0000940000047ab9 */ /* 0x000fe20000000a00 */
[----:B------:R-:W-:Y:S01]  /*0bd0*/  SHF.R.S32.HI R47, RZ, 0x1f, R46 ;  /* 0x0000001fff2f7819 */ /* 0x000fe2000001142e */
[----:B------:R-:W-:Y:S02]  /*0be0*/  ULDC UR6, c[0x0][0x240] ;  /* 0x0000900000067ab9 */ /* 0x000fe40000000800 */
[----:B------:R-:W-:-:S04]  /*0bf0*/  IMAD R23, R17, UR4, RZ ;  /* 0x0000000411177c24 */ /* 0x000fc8000f8e02ff */
[C---:B------:R-:W-:Y:S02]  /*0c00*/  IMAD R20, R42.reuse, UR5, R23 ;  /* 0x000000052a147c24 */ /* 0x040fe4000f8e0217 */
[----:B------:R-:W-:Y:S01]  /*0c10*/  IMAD.WIDE.U32 R22, R42, UR4, R46 ;  /* 0x000000042a167c25 */ /* 0x000fe2000f8e002e */
[----:B------:R-:W-:-:S04]  /*0c20*/  ULDC.64 UR4, c[0x0][0x248] ;  /* 0x0000920000047ab9 */ /* 0x000fc80000000a00 */
[----:B------:R-:W-:Y:S02]  /*0c30*/  IADD3 R20, R23, R20, RZ ;  /* 0x0000001417147210 */ /* 0x000fe40007ffe0ff */
[----:B------:R-:W-:-:S04]  /*0c40*/  LEA R26, P2, R22, UR4, 0x2 ;  /* 0x00000004161a7c11 */ /* 0x000fc8000f8410ff */
[----:B------:R-:W-:Y:S01]  /*0c50*/  LEA.HI.X R27, R22, UR5, R20, 0x2, P2 ;  /* 0x00000005161b7c11 */ /* 0x000fe200090f1414 */
[----:B------:R-:W-:-:S04]  /*0c60*/  ULDC.64 UR4, c[0x0][0x260] ;  /* 0x0000980000047ab9 */ /* 0x000fc80000000a00 */
[----:B------:R-:W2:Y:S01]  /*0c70*/  LDG.E R20, desc[UR14][R26.64] ;  /* 0x0000000e1a147981 */ /* 0x000ea2000c1e1900 */
[----:B------:R-:W-:Y:S02]  /*0c80*/  IMAD R17, R17, UR4, RZ ;  /* 0x0000000411117c24 */ /* 0x000fe4000f8e02ff */
[----:B------:R-:W-:-:S04]  /*0c90*/  IMAD.WIDE.U32 R22, R42, UR4, R46 ;  /* 0x000000042a167c25 */ /* 0x000fc8000f8e002e */
[----:B------:R-:W-:Y:S01]  /*0ca0*/  IMAD R17, R42, UR5, R17 ;  /* 0x000000052a117c24 */ /* 0x000fe2000f8e0211 */
[----:B------:R-:W-:Y:S02]  /*0cb0*/  ULDC.64 UR4, c[0x0][0x258] ;  /* 0x0000960000047ab9 */ /* 0x000fe40000000a00 */
[----:B------:R-:W-:Y:S01]  /*0cc0*/  LEA R24, P2, R22, UR4, 0x2 ;  /* 0x0000000416187c11 */ /* 0x000fe2000f8410ff */
[----:B------:R-:W-:Y:S01]  /*0cd0*/  ULDC UR4, c[0x0][0x21c] ;  /* 0x0000870000047ab9 */ /* 0x000fe20000000800 */
[----:B------:R-:W-:-:S04]  /*0ce0*/  IADD3 R17, R23, R17, RZ ;  /* 0x0000001117117210 */ /* 0x000fc80007ffe0ff */
[----:B------:R-:W-:Y:S01]  /*0cf0*/  LEA.HI.X R25, R22, UR5, R17, 0x2, P2 ;  /* 0x0000000516197c11 */ /* 0x000fe200090f1411 */
[----:B--2---:R-:W-:-:S04]  /*0d00*/  FMUL R23, R20, UR6 ;  /* 0x0000000614177c20 */ /* 0x004fc80008400000 */
[----:B------:R-:W-:-:S05]  /*0d10*/  FFMA R23, R0, UR4, R23 ;  /* 0x0000000400177c23 */ /* 0x000fca0008000017 */
[----:B------:R0:W-:Y:S02]  /*0d20*/  STG.E desc[UR14][R24.64], R23 ;  /* 0x0000001718007986 */ /* 0x0001e4000c10190e */
.L_x_3:
[----:B------:R-:W-:Y:S05]  /*0d30*/  BSYNC B0 ;  /* 0x0000000000007941 */ /* 0x000fea0003800000 */
.L_x_2:
[----:B0-----:R-:W2:Y:S01]  /*0d40*/  @!P0 LDG.E R23, desc[UR14][R30.64] ;  /* 0x0000000e1e178981 */ /* 0x001ea2000c1e1900 */
[----:B------:R-:W2:Y:S01]  /*0d50*/  @!P0 LDC R20, c[0x0][0x240] ;  /* 0x00009000ff148b82 */ /* 0x000ea20000000800 */
[----:B------:R-:W-:Y:S01]  /*0d60*/  ULDC.64 UR6, c[0x0][0x260] ;  /* 0x0000980000067ab9 */ /* 0x000fe20000000a00 */
[----:B------:R-:W-:Y:S01]  /*0d70*/  IADD3 R0, R46, 0x2, RZ ;  /* 0x000000022e007810 */ /* 0x000fe20007ffe0ff */
[----:B------:R-:W-:Y:S01]  /*0d80*/  IMAD R21, R21, UR6, RZ ;  /* 0x0000000615157c24 */ /* 0x000fe2000f8e02ff */
[----:B------:R-:W-:Y:S01]  /*0d90*/  ULDC.64 UR4, c[0x0][0x258] ;  /* 0x0000960000047ab9 */ /* 0x000fe20000000a00 */
[----:B------:R-:W-:Y:S01]  /*0da0*/  IMAD.WIDE.U32 R24, R42, UR6, R18 ;  /* 0x000000062a187c25 */ /* 0x000fe2000f8e0012 */
[----:B------:R-:W-:Y:S02]  /*0db0*/  ISETP.GE.OR P2, PT, R0, UR12, P1 ;  /* 0x0000000c00007c0c */ /* 0x000fe40008f46670 */
[----:B------:R-:W0:Y:S01]  /*0dc0*/  @!P0 LDC R17, c[0x0][0x21c] ;  /* 0x00008700ff118b82 */ /* 0x000e220000000800 */
[----:B------:R-:W-:Y:S01]  /*0dd0*/  IMAD R21, R42, UR7, R21 ;  /* 0x000000072a157c24 */ /* 0x000fe2000f8e0215 */
[----:B------:R-:W-:-:S04]  /*0de0*/  LEA R26, P3, R24, UR4, 0x2 ;  /* 0x00000004181a7c11 */ /* 0x000fc8000f8610ff */
[----:B------:R-:W-:-:S04]  /*0df0*/  IADD3 R21, R21, R25, RZ ;  /* 0x0000001915157210 */ /* 0x000fc80007ffe0ff */
[----:B------:R-:W-:Y:S01]  /*0e00*/  LEA.HI.X R27, R24, UR5, R21, 0x2, P3 ;  /* 0x00000005181b7c11 */ /* 0x000fe200098f1415 */
[----:B--2---:R-:W-:Y:S02]  /*0e10*/  @!P0 FMUL R23, R23, R20 ;  /* 0x0000001417178220 */ /* 0x004fe40000400000 */
[----:B------:R-:W1:Y:S02]  /*0e20*/  @!P2 LDC R20, c[0x0][0x21c] ;  /* 0x00008700ff14ab82 */ /* 0x000e640000000800 */
[----:B0-----:R-:W-:-:S05]  /*0e30*/  @!P0 FFMA R23, R2, R17, R23 ;  /* 0x0000001102178223 */ /* 0x001fca0000000017 */
[----:B------:R0:W-:Y:S01]  /*0e40*/  @!P0 STG.E desc[UR14][R26.64], R23 ;  /* 0x000000171a008986 */ /* 0x0001e2000c10190e */
[----:B------:R-:W2:Y:S03]  /*0e50*/  @!P2 LDC R17, c[0x0][0x240] ;  /* 0x00009000ff11ab82 */ /* 0x000ea60000000800 */
[----:B------:R-:W2:Y:S01]  /*0e60*/  @!P2 LDG.E R22, desc[UR14][R30.64+0x4] ;  /* 0x0000040e1e16a981 */ /* 0x000ea2000c1e1900 */
[----:B------:R-:W-:-:S04]  /*0e70*/  IADD3 R2, R46, 0x3, RZ ;  /* 0x000000032e027810 */ /* 0x000fc80007ffe0ff */
[----:B------:R-:W-:-:S13]  /*0e80*/  ISETP.GE.OR P1, PT, R2, UR12, P1 ;  /* 0x0000000c02007c0c */ /* 0x000fda0008f26670 */
[----:B0-----:R-:W0:Y:S01]  /*0e90*/  @!P1 LDC R23, c[0x0][0x21c] ;  /* 0x00008700ff179b82 */ /* 0x001e220000000800 */
[----:B--2---:R-:W-:-:S04]  /*0ea0*/  @!P2 FMUL R22, R22, R17 ;  /* 0x000000111616a220 */ /* 0x004fc80000400000 */
[----:B-1----:R-:W-:-:S03]  /*0eb0*/  @!P2 FFMA R33, R3, R20, R22 ;  /* 0x000000140321a223 */ /* 0x002fc60000000016 */
[----:B------:R-:W1:Y:S02]  /*0ec0*/  @!P1 LDC R20, c[0x0][0x240] ;  /* 0x00009000ff149b82 */ /* 0x000e640000000800 */
[----:B------:R2:W-:Y:S04]  /*0ed0*/  @!P2 STG.E desc[UR14][R26.64+0x4], R33 ;  /* 0x000004211a00a986 */ /* 0x0005e8000c10190e */
[----:B------:R-:W1:Y:S01]  /*0ee0*/  @!P1 LDG.E R25, desc[UR14][R30.64+0x8] ;  /* 0x0000080e1e199981 */ /* 0x000e62000c1e1900 */
[----:B------:R-:W-:Y:S01]  /*0ef0*/  IADD3 R21, R42, 0x1, RZ ;  /* 0x000000012a157810 */ /* 0x000fe20007ffe0ff */
[----:B------:R-:W-:Y:S03]  /*0f00*/  BSSY B0, `(.L_x_4) ;  /* 0x0000024000007945 */ /* 0x000fe60003800000 */
[C---:B------:R-:W-:Y:S01]  /*0f10*/  ISETP.GE.AND P2, PT, R21.reuse, UR13, PT ;  /* 0x0000000d15007c0c */ /* 0x040fe2000bf46270 */
[----:B------:R-:W-:Y:S01]  /*0f20*/  IMAD.WIDE.U32 R28, R21, UR10, R18 ;  /* 0x0000000a151c7c25 */ /* 0x000fe2000f8e0012 */
[----:B------:R-:W-:-:S02]  /*0f30*/  SHF.R.S32.HI R17, RZ, 0x1f, R21 ;  /* 0x0000001fff117819 */ /* 0x000fc40000011415 */
[----:B------:R-:W-:Y:S02]  /*0f40*/  ISETP.GE.OR P4, PT, R46, UR12, P2 ;  /* 0x0000000c2e007c0c */ /* 0x000fe40009786670 */
[----:B------:R-:W-:Y:S01]  /*0f50*/  LEA R24, P3, R28, UR8, 0x2 ;  /* 0x000000081c187c11 */ /* 0x000fe2000f8610ff */
[----:B------:R-:W-:Y:S01]  /*0f60*/  IMAD R22, R17, UR10, RZ ;  /* 0x0000000a11167c24 */ /* 0x000fe2000f8e02ff */
[----:B------:R-:W-:-:S03]  /*0f70*/  ISETP.GE.OR P0, PT, R18, UR12, P2 ;  /* 0x0000000c12007c0c */ /* 0x000fc60009706670 */
[----:B------:R-:W-:-:S05]  /*0f80*/  IMAD R3, R21, UR11, R22 ;  /* 0x0000000b15037c24 */ /* 0x000fca000f8e0216 */
[----:B------:R-:W-:Y:S01]  /*0f90*/  IADD3 R3, R3, R29, RZ ;  /* 0x0000001d03037210 */ /* 0x000fe20007ffe0ff */
[----:B-1----:R-:W-:-:S04]  /*0fa0*/  @!P1 FMUL R25, R25, R20 ;  /* 0x0000001419199220 */ /* 0x002fc80000400000 */
[----:B0-----:R-:W-:Y:S01]  /*0fb0*/  @!P1 FFMA R23, R4, R23, R25 ;  /* 0x0000001704179223 */ /* 0x001fe20000000019 */
[----:B------:R-:W-:-:S04]  /*0fc0*/  LEA.HI.X R25, R28, UR9, R3, 0x2, P3 ;  /* 0x000000091c197c11 */ /* 0x000fc800098f1403 */
[----:B------:R2:W-:Y:S01]  /*0fd0*/  @!P1 STG.E desc[UR14][R26.64+0x8], R23 ;  /* 0x000008171a009986 */ /* 0x0005e2000c10190e */
[----:B------:R-:W-:Y:S05]  /*0fe0*/  @P4 BRA `(.L_x_5) ;  /* 0x0000000000544947 */ /* 0x000fea0003800000 */
[----:B------:R-:W-:Y:S01]  /*0ff0*/  SHF.R.S32.HI R3, RZ, 0x1f, R21 ;  /* 0x0000001fff037819 */ /* 0x000fe20000011415 */
[----:B------:R-:W-:Y:S01]  /*1000*/  ULDC UR16, c[0x0][0x240] ;  /* 0x0000900000107ab9 */ /* 0x000fe20000000800 */
[----:B--2---:R-:W-:Y:S02]  /*1010*/  SHF.R.S32.HI R23, RZ, 0x1f, R46 ;  /* 0x0000001fff177819 */ /* 0x004fe4000001142e */
[----:B------:R-:W-:Y:S01]  /*1020*/  MOV R22, R46 ;  /* 0x0000002e00167202 */ /* 0x000fe20000000f00 */
[----:B------:R-:W-:-:S04]  /*1030*/  IMAD R4, R3, UR10, RZ ;  /* 0x0000000a03047c24 */ /* 0x000fc8000f8e02ff */
[C---:B------:R-:W-:Y:S02]  /*1040*/  IMAD R4, R21.reuse, UR11, R4 ;  /* 0x0000000b15047c24 */ /* 0x040fe4000f8e0204 */
[----:B------:R-:W-:-:S05]  /*1050*/  IMAD.WIDE.U32 R26, R21, UR10, R22 ;  /* 0x0000000a151a7c25 */ /* 0x000fca000f8e0016 */
[----:B------:R-:W-:Y:S02]  /*1060*/  IADD3 R4, R27, R4, RZ ;  /* 0x000000041b047210 */ /* 0x000fe40007ffe0ff */
[----:B------:R-:W-:-:S04]  /*1070*/  LEA R28, P1, R26, UR8, 0x2 ;  /* 0x000000081a1c7c11 */ /* 0x000fc8000f8210ff */
[----:B------:R-:W-:-:S05]  /*1080*/  LEA.HI.X R29, R26, UR9, R4, 0x2, P1 ;  /* 0x000000091a1d7c11 */ /* 0x000fca00088f1404 */
[----:B------:R-:W2:Y:S01]  /*1090*/  LDG.E R4, desc[UR14][R28.64] ;  /* 0x0000000e1c047981 */ /* 0x000ea2000c1e1900 */
[----:B------:R-:W-:Y:S02]  /*10a0*/  IMAD R20, R3, UR6, RZ ;  /* 0x0000000603147c24 */ /* 0x000fe4000f8e02ff */
[----:B------:R-:W-:-:S04]  /*10b0*/  IMAD.WIDE.U32 R22, R21, UR6, R22 ;  /* 0x0000000615167c25 */ /* 0x000fc8000f8e0016 */
[----:B------:R-:W-:Y:S01]  /*10c0*/  IMAD R20, R21, UR7, R20 ;  /* 0x0000000715147c24 */ /* 0x000fe2000f8e0214 */
[----:B------:R-:W-:-:S04]  /*10d0*/  LEA R26, P1, R22, UR4, 0x2 ;  /* 0x00000004161a7c11 */ /* 0x000fc8000f8210ff */
[----:B------:R-:W-:-:S04]  /*10e0*/  IADD3 R20, R23, R20, RZ ;  /* 0x0000001417147210 */ /* 0x000fc80007ffe0ff */
[----:B------:R-:W-:Y:S01]  /*10f0*/  LEA.HI.X R27, R22, UR5, R20, 0x2, P1 ;  /* 0x00000005161b7c11 */ /* 0x000fe200088f1414 */
[----:B--2---:R-:W-:Y:S01]  /*1100*/  FMUL R4, R4, UR16 ;  /* 0x0000001004047c20 */ /* 0x004fe20008400000 */
[----:B------:R-:W-:-:S03]  /*1110*/  ULDC UR16, c[0x0][0x21c] ;  /* 0x0000870000107ab9 */ /* 0x000fc60000000800 */
[----:B------:R-:W-:-:S05]  /*1120*/  FFMA R5, R5, UR16, R4 ;  /* 0x0000001005057c23 */ /* 0x000fca0008000004 */
[----:B------:R0:W-:Y:S02]  /*1130*/  STG.E desc[UR14][R26.64], R5 ;  /* 0x000000051a007986 */ /* 0x0001e4000c10190e */
.L_x_5:
[----:B------:R-:W-:Y:S05]  /*1140*/  BSYNC B0 ;  /* 0x0000000000007941 */ /* 0x000fea0003800000 */
.L_x_4:
[----:B------:R-:W3:Y:S01]  /*1150*/  @!P0 LDG.E R4, desc[UR14][R24.64] ;  /* 0x0000000e18048981 */ /* 0x000ee2000c1e1900 */
[----:B------:R-:W3:Y:S01]  /*1160*/  @!P0 LDC R3, c[0x0][0x240] ;  /* 0x00009000ff038b82 */ /* 0x000ee20000000800 */
[----:B------:R-:W-:Y:S01]  /*1170*/  IMAD R20, R17, UR6, RZ ;  /* 0x0000000611147c24 */ /* 0x000fe2000f8e02ff */
[----:B------:R-:W-:Y:S01]  /*1180*/  ISETP.GE.OR P6, PT, R0, UR12, P2 ;  /* 0x0000000c00007c0c */ /* 0x000fe200097c6670 */
[C---:B--2---:R-:W-:Y:S01]  /*1190*/  IMAD.WIDE.U32 R22, R21.reuse, UR6, R18 ;  /* 0x0000000615167c25 */ /* 0x044fe2000f8e0012 */
[----:B------:R-:W-:Y:S01]  /*11a0*/  BSSY B0, `(.L_x_6) ;  /* 0x000001c000007945 */ /* 0x000fe20003800000 */
[----:B------:R-:W-:Y:S02]  /*11b0*/  ISETP.GE.OR P5, PT, R2, UR12, P2 ;  /* 0x0000000c02007c0c */ /* 0x000fe400097a6670 */
[----:B------:R-:W-:Y:S01]  /*11c0*/  IMAD R20, R21, UR7, R20 ;  /* 0x0000000715147c24 */ /* 0x000fe2000f8e0214 */
[----:B0-----:R-:W0:Y:S01]  /*11d0*/  @!P0 LDC R5, c[0x0][0x21c] ;  /* 0x00008700ff058b82 */ /* 0x001e220000000800 */
[----:B------:R-:W-:Y:S01]  /*11e0*/  LEA R26, P1, R22, UR4, 0x2 ;  /* 0x00000004161a7c11 */ /* 0x000fe2000f8210ff */
[----:B------:R-:W-:-:S02]  /*11f0*/  VIADD R21, R42, 0x2 ;  /* 0x000000022a157836 */ /* 0x000fc40000000000 */
[----:B------:R-:W-:Y:S02]  /*1200*/  IADD3 R20, R20, R23, RZ ;  /* 0x0000001714147210 */ /* 0x000fe40007ffe0ff */
[C---:B------:R-:W-:Y:S01]  /*1210*/  IMAD.WIDE.U32 R28, R21.reuse, UR10, R18 ;  /* 0x0000000a151c7c25 */ /* 0x040fe2000f8e0012 */
[----:B------:R-:W-:Y:S02]  /*1220*/  SHF.R.S32.HI R17, RZ, 0x1f, R21 ;  /* 0x0000001fff117819 */ /* 0x000fe40000011415 */
[----:B------:R-:W-:Y:S02]  /*1230*/  LEA.HI.X R27, R22, UR5, R20, 0x2, P1 ;  /* 0x00000005161b7c11 */ /* 0x000fe400088f1414 */
[----:B------:R-:W-:Y:S02]  /*1240*/  ISETP.GE.AND P3, PT, R21, UR13, PT ;  /* 0x0000000d15007c0c */ /* 0x000fe4000bf66270 */
[----:B------:R-:W-:Y:S02]  /*1250*/  LEA R22, P1, R28, UR8, 0x2 ;  /* 0x000000081c167c11 */ /* 0x000fe4000f8210ff */
[----:B------:R-:W-:-:S02]  /*1260*/  ISETP.GE.OR P4, PT, R46, UR12, P3 ;  /* 0x0000000c2e007c0c */ /* 0x000fc40009f86670 */
[----:B------:R-:W-:Y:S01]  /*1270*/  ISETP.GE.OR P2, PT, R18, UR12, P3 ;  /* 0x0000000c12007c0c */ /* 0x000fe20009f46670 */
[----:B---3--:R-:W-:Y:S01]  /*1280*/  @!P0 FMUL R23, R4, R3 ;  /* 0x0000000304178220 */ /* 0x008fe20000400000 */
[----:B------:R-:W-:-:S03]  /*1290*/  IMAD R4, R17, UR10, RZ ;  /* 0x0000000a11047c24 */ /* 0x000fc6000f8e02ff */
[----:B0-----:R-:W-:Y:S01]  /*12a0*/  @!P0 FFMA R5, R6, R5, R23 ;  /* 0x0000000506058223 */ /* 0x001fe20000000017 */
[----:B------:R-:W-:-:S04]  /*12b0*/  IMAD R3, R21, UR11, R4 ;  /* 0x0000000b15037c24 */ /* 0x000fc8000f8e0204 */
[----:B------:R0:W-:Y:S01]  /*12c0*/  @!P0 STG.E desc[UR14][R26.64], R5 ;  /* 0x000000051a008986 */ /* 0x0001e2000c10190e */
[----:B------:R-:W-:-:S05]  /*12d0*/  IMAD.IADD R3, R3, 0x1, R29 ;  /* 0x0000000103037824 */ /* 0x000fca00078e021d */
[----:B------:R-:W-:Y:S01]  /*12e0*/  LEA.HI.X R23, R28, UR9, R3, 0x2, P1 ;  /* 0x000000091c177c11 */ /* 0x000fe200088f1403 */
[----:B------:R-:W-:Y:S06]  /*12f0*/  @P6 BRA `(.L_x_7) ;  /* 0x0000000000186947 */ /* 0x000fec0003800000 */
[----:B------:R-:W2:Y:S01]  /*1300*/  LDG.E R4, desc[UR14][R24.64+0x4] ;  /* 0x0000040e18047981 */ /* 0x000ea2000c1e1900 */
[----:B------:R-:W-:Y:S02]  /*1310*/  ULDC UR16, c[0x0][0x240] ;  /* 0x0000900000107ab9 */ /* 0x000fe40000000800 */
[----:B--2---:R-:W-:Y:S01]  /*1320*/  FMUL R4, R4, UR16 ;  /* 0x0000001004047c20 */ /* 0x004fe20008400000 */
[----:B------:R-:W-:-:S03]  /*1330*/  ULDC UR16, c[0x0][0x21c] ;  /* 0x0000870000107ab9 */ /* 0x000fc60000000800 */
[----:B------:R-:W-:-:S05]  /*1340*/  FFMA R7, R7, UR16, R4 ;  /* 0x0000001007077c23 */ /* 0x000fca0008000004 */
[----:B------:R1:W-:Y:S02]  /*1350*/  STG.E desc[UR14][R26.64+0x4], R7 ;  /* 0x000004071a007986 */ /* 0x0003e4000c10190e */
.L_x_7:
[----:B------:R-:W-:Y:S05]  /*1360*/  BSYNC B0 ;  /* 0x0000000000007941 */ /* 0x000fea0003800000 */
.L_x_6:
[----:B------:R-:W-:Y:S04]  /*1370*/  BSSY B0, `(.L_x_8) ;  /* 0x0000008000007945 */ /* 0x000fe80003800000 */
[----:B------:R-:W-:Y:S05]  /*1380*/  @P5 BRA `(.L_x_9) ;  /* 0x0000000000185947 */ /* 0x000fea0003800000 */
[----:B------:R-:W2:Y:S01]  /*1390*/  LDG.E R3, desc[UR14][R24.64+0x8] ;  /* 0x0000080e18037981 */ /* 0x000ea2000c1e1900 */
[----:B------:R-:W-:Y:S02]  /*13a0*/  ULDC UR16, c[0x0][0x240] ;  /* 0x0000900000107ab9 */ /* 0x000fe40000000800 */
[----:B--2---:R-:W-:Y:S01]  /*13b0*/  FMUL R3, R3, UR16 ;  /* 0x0000001003037c20 */ /* 0x004fe20008400000 */
[----:B------:R-:W-:-:S03]  /*13c0*/  ULDC UR16, c[0x0][0x21c] ;  /* 0x0000870000107ab9 */ /* 0x000fc60000000800 */
[----:B------:R-:W-:-:S05]  /*13d0*/  FFMA R3, R8, UR16, R3 ;  /* 0x0000001008037c23 */ /* 0x000fca0008000003 */
[----:B------:R2:W-:Y:S02]  /*13e0*/  STG.E desc[UR14][R26.64+0x8], R3 ;  /* 0x000008031a007986 */ /* 0x0005e4000c10190e */
.L_x_9:
[----:B------:R-:W-:Y:S05]  /*13f0*/  BSYNC B0 ;  /* 0x0000000000007941 */ /* 0x000fea0003800000 */
.L_x_8:
[----:B------:R-:W-:Y:S04]  /*1400*/  BSSY B0, `(.L_x_10) ;  /* 0x0000017000007945 */ /* 0x000fe80003800000 */
[----:B------:R-:W-:Y:S05]  /*1410*/  @P4 BRA `(.L_x_11) ;  /* 0x0000000000544947 */ /* 0x000fea0003800000 */
[----:B--2---:R-:W-:Y:S01]  /*1420*/  SHF.R.S32.HI R3, RZ, 0x1f, R21 ;  /* 0x0000001fff037819 */ /* 0x004fe20000011415 */
[----:B------:R-:W-:Y:S01]  /*1430*/  ULDC UR16, c[0x0][0x240] ;  /* 0x0000900000107ab9 */ /* 0x000fe20000000800 */
[----:B------:R-:W-:Y:S02]  /*1440*/  SHF.R.S32.HI R25, RZ, 0x1f, R46 ;  /* 0x0000001fff197819 */ /* 0x000fe4000001142e */
[----:B------:R-:W-:Y:S01]  /*1450*/  MOV R24, R46 ;  /* 0x0000002e00187202 */ /* 0x000fe20000000f00 */
[----:B------:R-:W-:-:S04]  /*1460*/  IMAD R4, R3, UR10, RZ ;  /* 0x0000000a03047c24 */ /* 0x000fc8000f8e02ff */
[C---:B------:R-:W-:Y:S02]  /*1470*/  IMAD R4, R21.reuse, UR11, R4 ;  /* 0x0000000b15047c24 */ /* 0x040fe4000f8e0204 */
[----:B-1----:R-:W-:-:S05]  /*1480*/  IMAD.WIDE.U32 R6, R21, UR10, R24 ;  /* 0x0000000a15067c25 */ /* 0x002fca000f8e0018 */
[----:B------:R-:W-:Y:S02]  /*1490*/  IADD3 R4, R7, R4, RZ ;  /* 0x0000000407047210 */ /* 0x000fe40007ffe0ff */
[----:B------:R-:W-:-:S04]  /*14a0*/  LEA R28, P0, R6, UR8, 0x2 ;  /* 0x00000008061c7c11 */ /* 0x000fc8000f8010ff */
[----:B------:R-:W-:-:S05]  /*14b0*/  LEA.HI.X R29, R6, UR9, R4, 0x2, P0 ;  /* 0x00000009061d7c11 */ /* 0x000fca00080f1404 */
[----:B------:R-:W2:Y:S01]  /*14c0*/  LDG.E R4, desc[UR14][R28.64] ;  /* 0x0000000e1c047981 */ /* 0x000ea2000c1e1900 */
[----:B------:R-:W-:Y:S02]  /*14d0*/  IMAD R6, R3, UR6, RZ ;  /* 0x0000000603067c24 */ /* 0x000fe4000f8e02ff */
[----:B------:R-:W-:-:S04]  /*14e0*/  IMAD.WIDE.U32 R24, R21, UR6, R24 ;  /* 0x0000000615187c25 */ /* 0x000fc8000f8e0018 */
[----:B------:R-:W-:Y:S01]  /*14f0*/  IMAD R6, R21, UR7, R6 ;  /* 0x0000000715067c24 */ /* 0x000fe2000f8e0206 */
[----:B0-----:R-:W-:-:S04]  /*1500*/  LEA R26, P0, R24, UR4, 0x2 ;  /* 0x00000004181a7c11 */ /* 0x001fc8000f8010ff */
[----:B------:R-:W-:-:S04]  /*1510*/  IADD3 R6, R25, R6, RZ ;  /* 0x0000000619067210 */ /* 0x000fc80007ffe0ff */
[----:B------:R-:W-:Y:S01]  /*1520*/  LEA.HI.X R27, R24, UR5, R6, 0x2, P0 ;  /* 0x00000005181b7c11 */ /* 0x000fe200080f1406 */
[----:B--2---:R-:W-:Y:S01]  /*1530*/  FMUL R4, R4, UR16 ;  /* 0x0000001004047c20 */ /* 0x004fe20008400000 */
[----:B------:R-:W-:-:S03]  /*1540*/  ULDC UR16, c[0x0][0x21c] ;  /* 0x0000870000107ab9 */ /* 0x000fc60000000800 */
[----:B------:R-:W-:-:S05]  /*1550*/  FFMA R9, R9, UR16, R4 ;  /* 0x0000001009097c23 */ /* 0x000fca0008000004 */
[----:B------:R3:W-:Y:S02]  /*1560*/  STG.E desc[UR14][R26.64], R9 ;  /* 0x000000091a007986 */ /* 0x0007e4000c10190e */
.L_x_11:
[----:B------:R-:W-:Y:S05]  /*1570*/  BSYNC B0 ;  /* 0x0000000000007941 */ /* 0x000fea0003800000 */
.L_x_10:
[----:B0-----:R-:W4:Y:S01]  /*1580*/  @!P2 LDG.E R5, desc[UR14][R22.64] ;  /* 0x0000000e1605a981 */ /* 0x001f22000c1e1900 */
[----:B------:R-:W4:Y:S01]  /*1590*/  @!P2 LDC R4, c[0x0][0x240] ;  /* 0x00009000ff04ab82 */ /* 0x000f220000000800 */
[----:B------:R-:W-:Y:S01]  /*15a0*/  IMAD R6, R17, UR6, RZ ;  /* 0x0000000611067c24 */ /* 0x000fe2000f8e02ff */
[----:B------:R-:W-:Y:S01]  /*15b0*/  ISETP.GE.OR P6, PT, R0, UR12, P3 ;  /* 0x0000000c00007c0c */ /* 0x000fe20009fc6670 */
[C---:B------:R-:W-:Y:S01]  /*15c0*/  IMAD.WIDE.U32 R24, R21.reuse, UR6, R18 ;  /* 0x0000000615187c25 */ /* 0x040fe2000f8e0012 */
[----:B------:R-:W-:Y:S01]  /*15d0*/  ISETP.GE.OR P5, PT, R2, UR12, P3 ;  /* 0x0000000c02007c0c */ /* 0x000fe20009fa6670 */
[----:B------:R-:W-:Y:S02]  /*15e0*/  BSSY B0, `(.L_x_12) ;  /* 0x000001b000007945 */ /* 0x000fe40003800000 */
[----:B------:R-:W-:Y:S01]  /*15f0*/  IMAD R6, R21, UR7, R6 ;  /* 0x0000000715067c24 */ /* 0x000fe2000f8e0206 */
[----:B--2---:R-:W0:Y:S01]  /*1600*/  @!P2 LDC R3, c[0x0][0x21c] ;  /* 0x00008700ff03ab82 */ /* 0x004e220000000800 */
[----:B------:R-:W-:Y:S01]  /*1610*/  LEA R20, P4, R24, UR4, 0x2 ;  /* 0x0000000418147c11 */ /* 0x000fe2000f8810ff */
[----:B-1----:R-:W-:-:S02]  /*1620*/  VIADD R7, R42, 0x3 ;  /* 0x000000032a077836 */ /* 0x002fc40000000000 */
[----:B---3--:R-:W-:-:S03]  /*1630*/  IADD3 R9, R6, R25, RZ ;  /* 0x0000001906097210 */ /* 0x008fc60007ffe0ff */
[----:B------:R-:W-:Y:S02]  /*1640*/  SHF.R.S32.HI R8, RZ, 0x1f, R7 ;  /* 0x0000001fff087819 */ /* 0x000fe40000011407 */
[----:B------:R-:W-:Y:S01]  /*1650*/  LEA.HI.X R21, R24, UR5, R9, 0x2, P4 ;  /* 0x0000000518157c11 */ /* 0x000fe2000a0f1409 */
[C---:B------:R-:W-:Y:S01]  /*1660*/  IMAD.WIDE.U32 R24, R7.reuse, UR10, R18 ;  /* 0x0000000a07187c25 */ /* 0x040fe2000f8e0012 */
[----:B------:R-:W-:-:S03]  /*1670*/  ISETP.GE.AND P1, PT, R7, UR13, PT ;  /* 0x0000000d07007c0c */ /* 0x000fc6000bf26270 */
[----:B------:R-:W-:Y:S01]  /*1680*/  IMAD R6, R8, UR10, RZ ;  /* 0x0000000a08067c24 */ /* 0x000fe2000f8e02ff */
[----:B------:R-:W-:Y:S02]  /*1690*/  ISETP.GE.OR P0, PT, R18, UR12, P1 ;  /* 0x0000000c12007c0c */ /* 0x000fe40008f06670 */
[----:B------:R-:W-:Y:S01]  /*16a0*/  ISETP.GE.OR P4, PT, R46, UR12, P1 ;  /* 0x0000000c2e007c0c */ /* 0x000fe20008f86670 */
[----:B------:R-:W-:-:S04]  /*16b0*/  IMAD R6, R7, UR11, R6 ;  /* 0x0000000b07067c24 */ /* 0x000fc8000f8e0206 */
[----:B------:R-:W-:Y:S02]  /*16c0*/  IMAD.IADD R6, R6, 0x1, R25 ;  /* 0x0000000106067824 */ /* 0x000fe400078e0219 */
[----:B----4-:R-:W-:Y:S01]  /*16d0*/  @!P2 FMUL R5, R5, R4 ;  /* 0x000000040505a220 */ /* 0x010fe20000400000 */
[----:B------:R-:W-:-:S03]  /*16e0*/  LEA R4, P3, R24, UR8, 0x2 ;  /* 0x0000000818047c11 */ /* 0x000fc6000f8610ff */
[----:B0-----:R-:W-:Y:S01]  /*16f0*/  @!P2 FFMA R3, R10, R3, R5 ;  /* 0x000000030a03a223 */ /* 0x001fe20000000005 */
[----:B------:R-:W-:-:S04]  /*1700*/  LEA.HI.X R5, R24, UR9, R6, 0x2, P3 ;  /* 0x0000000918057c11 */ /* 0x000fc800098f1406 */
[----:B------:R0:W-:Y:S01]  /*1710*/  @!P2 STG.E desc[UR14][R20.64], R3 ;  /* 0x000000031400a986 */ /* 0x0001e2000c10190e */
[----:B------:R-:W-:Y:S05]  /*1720*/  @P6 BRA `(.L_x_13) ;  /* 0x0000000000186947 */ /* 0x000fea0003800000 */
[----:B------:R-:W2:Y:S01]  /*1730*/  LDG.E R6, desc[UR14][R22.64+0x4] ;  /* 0x0000040e16067981 */ /* 0x000ea2000c1e1900 */
[----:B------:R-:W-:Y:S02]  /*1740*/  ULDC UR16, c[0x0][0x240] ;  /* 0x0000900000107ab9 */ /* 0x000fe40000000800 */
[----:B--2---:R-:W-:Y:S01]  /*1750*/  FMUL R6, R6, UR16 ;  /* 0x0000001006067c20 */ /* 0x004fe20008400000 */
[----:B------:R-:W-:-:S03]  /*1760*/  ULDC UR16, c[0x0][0x21c] ;  /* 0x0000870000107ab9 */ /* 0x000fc60000000800 */
[----:B------:R-:W-:-:S05]  /*1770*/  FFMA R11, R11, UR16, R6 ;  /* 0x000000100b0b7c23 */ /* 0x000fca0008000006 */
[----:B------:R1:W-:Y:S02]  /*1780*/  STG.E desc[UR14][R20.64+0x4], R11 ;  /* 0x0000040b14007986 */ /* 0x0003e4000c10190e */
.L_x_13:
[----:B------:R-:W-:Y:S05]  /*1790*/  BSYNC B0 ;  /* 0x0000000000007941 */ /* 0x000fea0003800000 */
.L_x_12:
[----:B------:R-:W-:Y:S04]  /*17a0*/  BSSY B0, `(.L_x_14) ;  /* 0x0000008000007945 */ /* 0x000fe80003800000 */
[----:B------:R-:W-:Y:S05]  /*17b0*/  @P5 BRA `(.L_x_15) ;  /* 0x0000000000185947 */ /* 0x000fea0003800000 */
[----:B0-----:R-:W2:Y:S01]  /*17c0*/  LDG.E R3, desc[UR14][R22.64+0x8] ;  /* 0x0000080e16037981 */ /* 0x001ea2000c1e1900 */
[----:B------:R-:W-:Y:S02]  /*17d0*/  ULDC UR16, c[0x0][0x240] ;  /* 0x0000900000107ab9 */ /* 0x000fe40000000800 */
[----:B--2---:R-:W-:Y:S01]  /*17e0*/  FMUL R3, R3, UR16 ;  /* 0x0000001003037c20 */ /* 0x004fe20008400000 */
[----:B------:R-:W-:-:S03]  /*17f0*/  ULDC UR16, c[0x0][0x21c] ;  /* 0x0000870000107ab9 */ /* 0x000fc60000000800 */
[----:B------:R-:W-:-:S05]  /*1800*/  FFMA R3, R12, UR16, R3 ;  /* 0x000000100c037c23 */ /* 0x000fca0008000003 */
[----:B------:R2:W-:Y:S02]  /*1810*/  STG.E desc[UR14][R20.64+0x8], R3 ;  /* 0x0000080314007986 */ /* 0x0005e4000c10190e */
.L_x_15:
[----:B------:R-:W-:Y:S05]  /*1820*/  BSYNC B0 ;  /* 0x0000000000007941 */ /* 0x000fea0003800000 */
.L_x_14:
[----:B------:R-:W-:Y:S04]  /*1830*/  BSSY B0, `(.L_x_16) ;  /* 0x0000016000007945 */ /* 0x000fe80003800000 */
[----:B------:R-:W-:Y:S05]  /*1840*/  @P4 BRA `(.L_x_17) ;  /* 0x0000000000504947 */ /* 0x000fea0003800000 */
[----:B0-2---:R-:W-:Y:S01]  /*1850*/  SHF.R.S32.HI R3, RZ, 0x1f, R7 ;  /* 0x0000001fff037819 */ /* 0x005fe20000011407 */
[----:B------:R-:W-:Y:S01]  /*1860*/  ULDC UR13, c[0x0][0x240] ;  /* 0x00009000000d7ab9 */ /* 0x000fe20000000800 */
[----:B------:R-:W-:-:S03]  /*1870*/  SHF.R.S32.HI R47, RZ, 0x1f, R46 ;  /* 0x0000001fff2f7819 */ /* 0x000fc6000001142e */
[----:B------:R-:W-:Y:S02]  /*1880*/  IMAD R6, R3, UR10, RZ ;  /* 0x0000000a03067c24 */ /* 0x000fe4000f8e02ff */
[----:B-1----:R-:W-:-:S04]  /*1890*/  IMAD.WIDE.U32 R10, R7, UR10, R46 ;  /* 0x0000000a070a7c25 */ /* 0x002fc8000f8e002e */
[----:B------:R-:W-:Y:S01]  /*18a0*/  IMAD R6, R7, UR11, R6 ;  /* 0x0000000b07067c24 */ /* 0x000fe2000f8e0206 */
[----:B------:R-:W-:-:S04]  /*18b0*/  LEA R22, P2, R10, UR8, 0x2 ;  /* 0x000000080a167c11 */ /* 0x000fc8000f8410ff */
[----:B------:R-:W-:-:S04]  /*18c0*/  IADD3 R6, R11, R6, RZ ;  /* 0x000000060b067210 */ /* 0x000fc80007ffe0ff */
        /* <DEDUP_REMOVED lines=12> */
.L_x_17:
[----:B------:R-:W-:Y:S05]  /*1990*/  BSYNC B0 ;  /* 0x0000000000007941 */ /* 0x000fea0003800000 */
.L_x_16:
[----:B------:R-:W4:Y:S01]  /*19a0*/  @!P0 LDG.E R9, desc[UR14][R4.64] ;  /* 0x0000000e04098981 */ /* 0x000f22000c1e1900 */
[----:B------:R-:W4:Y:S01]  /*19b0*/  @!P0 LDC R6, c[0x0][0x240] ;  /* 0x00009000ff068b82 */ /* 0x000f220000000800 */
[----:B------:R-:W-:Y:S01]  /*19c0*/  IMAD R8, R8, UR6, RZ ;  /* 0x0000000608087c24 */ /* 0x000fe2000f8e02ff */
[----:B------:R-:W-:Y:S01]  /*19d0*/  ISETP.GE.OR P3, PT, R0, UR12, P1 ;  /* 0x0000000c00007c0c */ /* 0x000fe20008f66670 */
[C---:B------:R-:W-:Y:S01]  /*19e0*/  IMAD.WIDE.U32 R18, R7.reuse, UR6, R18 ;  /* 0x0000000607127c25 */ /* 0x040fe2000f8e0012 */
[----:B------:R-:W-:Y:S01]  /*19f0*/  BSSY B0, `(.L_x_18) ;  /* 0x0000011000007945 */ /* 0x000fe20003800000 */
[----:B------:R-:W-:Y:S02]  /*1a00*/  ISETP.GE.OR P1, PT, R2, UR12, P1 ;  /* 0x0000000c02007c0c */ /* 0x000fe40008f26670 */
[----:B------:R-:W-:Y:S01]  /*1a10*/  IMAD R8, R7, UR7, R8 ;  /* 0x0000000707087c24 */ /* 0x000fe2000f8e0208 */
[----:B0-2---:R-:W0:Y:S01]  /*1a20*/  @!P0 LDC R3, c[0x0][0x21c] ;  /* 0x00008700ff038b82 */ /* 0x005e220000000800 */
[----:B------:R-:W-:-:S03]  /*1a30*/  LEA R10, P2, R18, UR4, 0x2 ;  /* 0x00000004120a7c11 */ /* 0x000fc6000f8410ff */
[----:B------:R-:W-:-:S04]  /*1a40*/  IADD3 R7, R8, R19, RZ ;  /* 0x0000001308077210 */ /* 0x000fc80007ffe0ff */
[----:B-1----:R-:W-:Y:S01]  /*1a50*/  LEA.HI.X R11, R18, UR5, R7, 0x2, P2 ;  /* 0x00000005120b7c11 */ /* 0x002fe200090f1407 */
[----:B----4-:R-:W-:-:S04]  /*1a60*/  @!P0 FMUL R9, R9, R6 ;  /* 0x0000000609098220 */ /* 0x010fc80000400000 */
[----:B0-----:R-:W-:-:S05]  /*1a70*/  @!P0 FFMA R3, R14, R3, R9 ;  /* 0x000000030e038223 */ /* 0x001fca0000000009 */
        /* <DEDUP_REMOVED lines=8> */
.L_x_19:
[----:B------:R-:W-:Y:S05]  /*1b00*/  BSYNC B0 ;  /* 0x0000000000007941 */ /* 0x000fea0003800000 */
.L_x_18:
[----:B------:R-:W-:Y:S05]  /*1b10*/  @P1 EXIT ;  /* 0x000000000000194d */ /* 0x000fea0003800000 */
[----:B0-----:R-:W2:Y:S01]  /*1b20*/  LDG.E R3, desc[UR14][R4.64+0x8] ;  /* 0x0000080e04037981 */ /* 0x001ea2000c1e1900 */
[----:B------:R-:W-:Y:S02]  /*1b30*/  ULDC UR4, c[0x0][0x240] ;  /* 0x0000900000047ab9 */ /* 0x000fe40000000800 */
[----:B--2---:R-:W-:Y:S01]  /*1b40*/  FMUL R3, R3, UR4 ;  /* 0x0000000403037c20 */ /* 0x004fe20008400000 */
[----:B------:R-:W-:-:S03]  /*1b50*/  ULDC UR4, c[0x0][0x21c] ;  /* 0x0000870000047ab9 */ /* 0x000fc60000000800 */
[----:B------:R-:W-:-:S05]  /*1b60*/  FFMA R3, R16, UR4, R3 ;  /* 0x0000000410037c23 */ /* 0x000fca0008000003 */
[----:B------:R-:W-:Y:S01]  /*1b70*/  STG.E desc[UR14][R10.64+0x8], R3 ;  /* 0x000008030a007986 */ /* 0x000fe2000c10190e */
[----:B------:R-:W-:Y:S05]  /*1b80*/  EXIT ;  /* 0x000000000000794d */ /* 0x000fea0003800000 */
.L_x_20:
[----:B------:R-:W-:-:S00]  /*1b90*/  BRA `(.L_x_20) ;  /* 0xfffffffc00fc7947 */ /* 0x000fc0000383ffff */
[----:B------:R-:W-:-:S00]  /*1ba0*/  NOP ;  /* 0x0000000000007918 */ /* 0x000fc00000000000 */
        /* <DEDUP_REMOVED lines=13> */
.L_x_25:


//--------------------- .text._ZN7cutlass6KernelINS_4gemm6kernel4GemmINS1_11threadblock12MmaPipelinedINS1_9GemmShapeILi128ELi128ELi32EEENS_9transform11threadblock22PredicatedTileIteratorINS_11MatrixShapeILi128ELi32EEENS_6half_tENS_6layout8RowMajorELi1ENS8_29PitchLinearWarpRakedThreadMapINS_16PitchLinearShapeILi32ELi128EEELi128ENSH_ILi4ELi8EEELi8EEELi8ELb0ENSE_9NoPermuteEEENS9_19RegularTileIteratorISC_SD_NSE_37RowMajorTensorOpMultiplicandCrosswiseILi16ELi32EEELi0ESK_Li16EEENSA_INSB_ILi32ELi128EEESD_SF_Li0ENSG_INSH_ILi128ELi32EEELi128ENSH_ILi8ELi4EEELi8EEELi8ELb0ESL_EENSN_ISR_SD_NSE_37RowMajorTensorOpMultiplicandCongruousILi16ELi64EEELi0ESU_Li16EEEfSF_NS4_9MmaPolicyINS1_4warp11MmaTensorOpINS6_ILi64ELi64ELi32EEESD_SP_SD_SX_fSF_NS10_17MmaTensorOpPolicyINS_4arch3MmaINS6_ILi16ELi8ELi8EEELi32ESD_SF_SD_NSE_11ColumnMajorEfSF_NS14_13OpMultiplyAddEEENSB_ILi1ELi1EEEEELi1ELb0EbEENSB_ILi0ELi0EEES1D_Li1EEENS_21NumericArrayConverterISD_SD_Li32ELNS_15FloatRoundStyleE2ENS8_6thread14UnaryTransform8IdentityEEES1K_bEENS_8epilogue11threadblock8EpilogueIS7_S1C_Li1ENS1N_22PredicatedTileIteratorINS1N_26OutputTileOptimalThreadMapINS1N_15OutputTileShapeILi128ELi8ELi2ELi1ELi1EEENS1R_ILi1ELi8ELi1ELi1ELi8EEELi128ELi4ELi32EEEfLb0ESL_Lb0EEENS1M_4warp24FragmentIteratorTensorOpIS12_S16_fNS_5ArrayIfLi4ELb1EEESF_EENS1W_20TileIteratorTensorOpIS12_S16_fSF_EENS1N_18SharedLoadIteratorINS1U_18CompactedThreadMapEfLi16EEENS1M_6thread21LinearCombinationReluIfLi4EffLNS26_9ScaleType4KindE1ELS1G_2EEENSB_ILi0ELi8EEELi2ELi1EEENS4_30GemmIdentityThreadblockSwizzleILi1EEELb0EEEEEvNT_6ParamsE --------------------------
	.section	.text._ZN7cutlass6KernelINS_4gemm6kernel4GemmINS1_11threadblock12MmaPipelinedINS1_9GemmShapeILi128ELi128ELi32EEENS_9transform11threadblock22PredicatedTileIteratorINS_11MatrixShapeILi128ELi32EEENS_6half_tENS_6layout8RowMajorELi1ENS8_29PitchLinearWarpRakedThreadMapINS_16PitchLinearShapeILi32ELi128EEELi128ENSH_ILi4ELi8EEELi8EEELi8ELb0ENSE_9NoPermuteEEENS9_19RegularTileIteratorISC_SD_NSE_37RowMajorTensorOpMultiplicandCrosswiseILi16ELi32EEELi0ESK_Li16EEENSA_INSB_ILi32ELi128EEESD_SF_Li0ENSG_INSH_ILi128ELi32EEELi128ENSH_ILi8ELi4EEELi8EEELi8ELb0ESL_EENSN_ISR_SD_NSE_37RowMajorTensorOpMultiplicandCongruousILi16ELi64EEELi0ESU_Li16EEEfSF_NS4_9MmaPolicyINS1_4warp11MmaTensorOpINS6_ILi64ELi64ELi32EEESD_SP_SD_SX_fSF_NS10_17MmaTensorOpPolicyINS_4arch3MmaINS6_ILi16ELi8ELi8EEELi32ESD_SF_SD_NSE_11ColumnMajorEfSF_NS14_13OpMultiplyAddEEENSB_ILi1ELi1EEEEELi1ELb0EbEENSB_ILi0ELi0EEES1D_Li1EEENS_21NumericArrayConverterISD_SD_Li32ELNS_15FloatRoundStyleE2ENS8_6thread14UnaryTransform8IdentityEEES1K_bEENS_8epilogue11threadblock8EpilogueIS7_S1C_Li1ENS1N_22PredicatedTileIteratorINS1N_26OutputTileOptimalThreadMapINS1N_15OutputTileShapeILi128ELi8ELi2ELi1ELi1EEENS1R_ILi1ELi8ELi1ELi1ELi8EEELi128ELi4ELi32EEEfLb0ESL_Lb0EEENS1M_4warp24FragmentIteratorTensorOpIS12_S16_fNS_5ArrayIfLi4ELb1EEESF_EENS1W_20TileIteratorTensorOpIS12_S16_fSF_EENS1N_18SharedLoadIteratorINS1U_18CompactedThreadMapEfLi16EEENS1M_6thread21LinearCombinationReluIfLi4EffLNS26_9ScaleType4KindE1ELS1G_2EEENSB_ILi0ELi8EEELi2ELi1EEENS4_30GemmIdentityThreadblockSwizzleILi1EEELb0EEEEEvNT_6ParamsE,"ax",@progbits
	.align	128
.text._ZN7cutlass6KernelINS_4gemm6kernel4GemmINS1_11threadblock12MmaPipelinedINS1_9GemmShapeILi128ELi128ELi32EEENS_9transform11threadblock22PredicatedTileIteratorINS_11MatrixShapeILi128ELi32EEENS_6half_tENS_6layout8RowMajorELi1ENS8_29PitchLinearWarpRakedThreadMapINS_16PitchLinearShapeILi32ELi128EEELi128ENSH_ILi4ELi8EEELi8EEELi8ELb0ENSE_9NoPermuteEEENS9_19RegularTileIteratorISC_SD_NSE_37RowMajorTensorOpMultiplicandCrosswiseILi16ELi32EEELi0ESK_Li16EEENSA_INSB_ILi32ELi128EEESD_SF_Li0ENSG_INSH_ILi128ELi32EEELi128ENSH_ILi8ELi4EEELi8EEELi8ELb0ESL_EENSN_ISR_SD_NSE_37RowMajorTensorOpMultiplicandCongruousILi16ELi64EEELi0ESU_Li16EEEfSF_NS4_9MmaPolicyINS1_4warp11MmaTensorOpINS6_ILi64ELi64ELi32EEESD_SP_SD_SX_fSF_NS10_17MmaTensorOpPolicyINS_4arch3MmaINS6_ILi16ELi8ELi8EEELi32ESD_SF_SD_NSE_11ColumnMajorEfSF_NS14_13OpMultiplyAddEEENSB_ILi1ELi1EEEEELi1ELb0EbEENSB_ILi0ELi0EEES1D_Li1EEENS_21NumericArrayConverterISD_SD_Li32ELNS_15FloatRoundStyleE2ENS8_6thread14UnaryTransform8IdentityEEES1K_bEENS_8epilogue11threadblock8EpilogueIS7_S1C_Li1ENS1N_22PredicatedTileIteratorINS1N_26OutputTileOptimalThreadMapINS1N_15OutputTileShapeILi128ELi8ELi2ELi1ELi1EEENS1R_ILi1ELi8ELi1ELi1ELi8EEELi128ELi4ELi32EEEfLb0ESL_Lb0EEENS1M_4warp24FragmentIteratorTensorOpIS12_S16_fNS_5ArrayIfLi4ELb1EEESF_EENS1W_20TileIteratorTensorOpIS12_S16_fSF_EENS1N_18SharedLoadIteratorINS1U_18CompactedThreadMapEfLi16EEENS1M_6thread21LinearCombinationReluIfLi4EffLNS26_9ScaleType4KindE1ELS1G_2EEENSB_ILi0ELi8EEELi2ELi1EEENS4_30GemmIdentityThreadblockSwizzleILi1EEELb0EEEEEvNT_6ParamsE:
        .type           _ZN7cutlass6KernelINS_4gemm6kernel4GemmINS1_11threadblock12MmaPipelinedINS1_9GemmShapeILi128ELi128ELi32EEENS_9transform11threadblock22PredicatedTileIteratorINS_11MatrixShapeILi128ELi32EEENS_6half_tENS_6layout8RowMajorELi1ENS8_29PitchLinearWarpRakedThreadMapINS_16PitchLinearShapeILi32ELi128EEELi128ENSH_ILi4ELi8EEELi8EEELi8ELb0ENSE_9NoPermuteEEENS9_19RegularTileIteratorISC_SD_NSE_37RowMajorTensorOpMultiplicandCrosswiseILi16ELi32EEELi0ESK_Li16EEENSA_INSB_ILi32ELi128EEESD_SF_Li0ENSG_INSH_ILi128ELi32EEELi128ENSH_ILi8ELi4EEELi8EEELi8ELb0ESL_EENSN_ISR_SD_NSE_37RowMajorTensorOpMultiplicandCongruousILi16ELi64EEELi0ESU_Li16EEEfSF_NS4_9MmaPolicyINS1_4warp11MmaTensorOpINS6_ILi64ELi64ELi32EEESD_SP_SD_SX_fSF_NS10_17MmaTensorOpPolicyINS_4arch3MmaINS6_ILi16ELi8ELi8EEELi32ESD_SF_SD_NSE_11ColumnMajorEfSF_NS14_13OpMultiplyAddEEENSB_ILi1ELi1EEEEELi1ELb0EbEENSB_ILi0ELi0EEES1D_Li1EEENS_21NumericArrayConverterISD_SD_Li32ELNS_15FloatRoundStyleE2ENS8_6thread14UnaryTransform8IdentityEEES1K_bEENS_8epilogue11threadblock8EpilogueIS7_S1C_Li1ENS1N_22PredicatedTileIteratorINS1N_26OutputTileOptimalThreadMapINS1N_15OutputTileShapeILi128ELi8ELi2ELi1ELi1EEENS1R_ILi1ELi8ELi1ELi1ELi8EEELi128ELi4ELi32EEEfLb0ESL_Lb0EEENS1M_4warp24FragmentIteratorTensorOpIS12_S16_fNS_5ArrayIfLi4ELb1EEESF_EENS1W_20TileIteratorTensorOpIS12_S16_fSF_EENS1N_18SharedLoadIteratorINS1U_18CompactedThreadMapEfLi16EEENS1M_6thread21LinearCombinationReluIfLi4EffLNS26_9ScaleType4KindE1ELS1G_2EEENSB_ILi0ELi8EEELi2ELi1EEENS4_30GemmIdentityThreadblockSwizzleILi1EEELb0EEEEEvNT_6ParamsE,@function
        .size           _ZN7cutlass6KernelINS_4gemm6kernel4GemmINS1_11threadblock12MmaPipelinedINS1_9GemmShapeILi128ELi128ELi32EEENS_9transform11threadblock22PredicatedTileIteratorINS_11MatrixShapeILi128ELi32EEENS_6half_tENS_6layout8RowMajorELi1ENS8_29PitchLinearWarpRakedThreadMapINS_16PitchLinearShapeILi32ELi128EEELi128ENSH_ILi4ELi8EEELi8EEELi8ELb0ENSE_9NoPermuteEEENS9_19RegularTileIteratorISC_SD_NSE_37RowMajorTensorOpMultiplicandCrosswiseILi16ELi32EEELi0ESK_Li16EEENSA_INSB_ILi32ELi128EEESD_SF_Li0ENSG_INSH_ILi128ELi32EEELi128ENSH_ILi8ELi4EEELi8EEELi8ELb0ESL_EENSN_ISR_SD_NSE_37RowMajorTensorOpMultiplicandCongruousILi16ELi64EEELi0ESU_Li16EEEfSF_NS4_9MmaPolicyINS1_4warp11MmaTensorOpINS6_ILi64ELi64ELi32EEESD_SP_SD_SX_fSF_NS10_17MmaTensorOpPolicyINS_4arch3MmaINS6_ILi16ELi8ELi8EEELi32ESD_SF_SD_NSE_11ColumnMajorEfSF_NS14_13OpMultiplyAddEEENSB_ILi1ELi1EEEEELi1ELb0EbEENSB_ILi0ELi0EEES1D_Li1EEENS_21NumericArrayConverterISD_SD_Li32ELNS_15FloatRoundStyleE2ENS8_6thread14UnaryTransform8IdentityEEES1K_bEENS_8epilogue11threadblock8EpilogueIS7_S1C_Li1ENS1N_22PredicatedTileIteratorINS1N_26OutputTileOptimalThreadMapINS1N_15OutputTileShapeILi128ELi8ELi2ELi1ELi1EEENS1R_ILi1ELi8ELi1ELi1ELi8EEELi128ELi4ELi32EEEfLb0ESL_Lb0EEENS1M_4warp24FragmentIteratorTensorOpIS12_S16_fNS_5ArrayIfLi4ELb1EEESF_EENS1W_20TileIteratorTensorOpIS12_S16_fSF_EENS1N_18SharedLoadIteratorINS1U_18CompactedThreadMapEfLi16EEENS1M_6thread21LinearCombinationReluIfLi4EffLNS26_9ScaleType4KindE1ELS1G_2EEENSB_ILi0ELi8EEELi2ELi1EEENS4_30GemmIdentityThreadblockSwizzleILi1EEELb0EEEEEvNT_6ParamsE,(.L_x_24 - _ZN7cutlass6KernelINS_4gemm6kernel4GemmINS1_11threadblock12MmaPipelinedINS1_9GemmShapeILi128ELi128ELi32EEENS_9transform11threadblock22PredicatedTileIteratorINS_11MatrixShapeILi128ELi32EEENS_6half_tENS_6layout8RowMajorELi1ENS8_29PitchLinearWarpRakedThreadMapINS_16PitchLinearShapeILi32ELi128EEELi128ENSH_ILi4ELi8EEELi8EEELi8ELb0ENSE_9NoPermuteEEENS9_19RegularTileIteratorISC_SD_NSE_37RowMajorTensorOpMultiplicandCrosswiseILi16ELi32EEELi0ESK_Li16EEENSA_INSB_ILi32ELi128EEESD_SF_Li0ENSG_INSH_ILi128ELi32EEELi128ENSH_ILi8ELi4EEELi8EEELi8ELb0ESL_EENSN_ISR_SD_NSE_37RowMajorTensorOpMultiplicandCongruousILi16ELi64EEELi0ESU_Li16EEEfSF_NS4_9MmaPolicyINS1_4warp11MmaTensorOpINS6_ILi64ELi64ELi32EEESD_SP_SD_SX_fSF_NS10_17MmaTensorOpPolicyINS_4arch3MmaINS6_ILi16ELi8ELi8EEELi32ESD_SF_SD_NSE_11ColumnMajorEfSF_NS14_13OpMultiplyAddEEENSB_ILi1ELi1EEEEELi1ELb0EbEENSB_ILi0ELi0EEES1D_Li1EEENS_21NumericArrayConverterISD_SD_Li32ELNS_15FloatRoundStyleE2ENS8_6thread14UnaryTransform8IdentityEEES1K_bEENS_8epilogue11threadblock8EpilogueIS7_S1C_Li1ENS1N_22PredicatedTileIteratorINS1N_26OutputTileOptimalThreadMapINS1N_15OutputTileShapeILi128ELi8ELi2ELi1ELi1EEENS1R_ILi1ELi8ELi1ELi1ELi8EEELi128ELi4ELi32EEEfLb0ESL_Lb0EEENS1M_4warp24FragmentIteratorTensorOpIS12_S16_fNS_5ArrayIfLi4ELb1EEESF_EENS1W_20TileIteratorTensorOpIS12_S16_fSF_EENS1N_18SharedLoadIteratorINS1U_18CompactedThreadMapEfLi16EEENS1M_6thread21LinearCombinationReluIfLi4EffLNS26_9ScaleType4KindE1ELS1G_2EEENSB_ILi0ELi8EEELi2ELi1EEENS4_30GemmIdentityThreadblockSwizzleILi1EEELb0EEEEEvNT_6ParamsE)
        .other          _ZN7cutlass6KernelINS_4gemm6kernel4GemmINS1_11threadblock12MmaPipelinedINS1_9GemmShapeILi128ELi128ELi32EEENS_9transform11threadblock22PredicatedTileIteratorINS_11MatrixShapeILi128ELi32EEENS_6half_tENS_6layout8RowMajorELi1ENS8_29PitchLinearWarpRakedThreadMapINS_16PitchLinearShapeILi32ELi128EEELi128ENSH_ILi4ELi8EEELi8EEELi8ELb0ENSE_9NoPermuteEEENS9_19RegularTileIteratorISC_SD_NSE_37RowMajorTensorOpMultiplicandCrosswiseILi16ELi32EEELi0ESK_Li16EEENSA_INSB_ILi32ELi128EEESD_SF_Li0ENSG_INSH_ILi128ELi32EEELi128ENSH_ILi8ELi4EEELi8EEELi8ELb0ESL_EENSN_ISR_SD_NSE_37RowMajorTensorOpMultiplicandCongruousILi16ELi64EEELi0ESU_Li16EEEfSF_NS4_9MmaPolicyINS1_4warp11MmaTensorOpINS6_ILi64ELi64ELi32EEESD_SP_SD_SX_fSF_NS10_17MmaTensorOpPolicyINS_4arch3MmaINS6_ILi16ELi8ELi8EEELi32ESD_SF_SD_NSE_11ColumnMajorEfSF_NS14_13OpMultiplyAddEEENSB_ILi1ELi1EEEEELi1ELb0EbEENSB_ILi0ELi0EEES1D_Li1EEENS_21NumericArrayConverterISD_SD_Li32ELNS_15FloatRoundStyleE2ENS8_6thread14UnaryTransform8IdentityEEES1K_bEENS_8epilogue11threadblock8EpilogueIS7_S1C_Li1ENS1N_22PredicatedTileIteratorINS1N_26OutputTileOptimalThreadMapINS1N_15OutputTileShapeILi128ELi8ELi2ELi1ELi1EEENS1R_ILi1ELi8ELi1ELi1ELi8EEELi128ELi4ELi32EEEfLb0ESL_Lb0EEENS1M_4warp24FragmentIteratorTensorOpIS12_S16_fNS_5ArrayIfLi4ELb1EEESF_EENS1W_20TileIteratorTensorOpIS12_S16_fSF_EENS1N_18SharedLoadIteratorINS1U_18CompactedThreadMapEfLi16EEENS1M_6thread21LinearCombinationReluIfLi4EffLNS26_9ScaleType4KindE1ELS1G_2EEENSB_ILi0ELi8EEELi2ELi1EEENS4_30GemmIdentityThreadblockSwizzleILi1EEELb0EEEEEvNT_6ParamsE,@"STO_CUDA_ENTRY STV_DEFAULT"
_ZN7cutlass6KernelINS_4gemm6kernel4GemmINS1_11threadblock12MmaPipelinedINS1_9GemmShapeILi128ELi128ELi32EEENS_9transform11threadblock22PredicatedTileIteratorINS_11MatrixShapeILi128ELi32EEENS_6half_tENS_6layout8RowMajorELi1ENS8_29PitchLinearWarpRakedThreadMapINS_16PitchLinearShapeILi32ELi128EEELi128ENSH_ILi4ELi8EEELi8EEELi8ELb0ENSE_9NoPermuteEEENS9_19RegularTileIteratorISC_SD_NSE_37RowMajorTensorOpMultiplicandCrosswiseILi16ELi32EEELi0ESK_Li16EEENSA_INSB_ILi32ELi128EEESD_SF_Li0ENSG_INSH_ILi128ELi32EEELi128ENSH_ILi8ELi4EEELi8EEELi8ELb0ESL_EENSN_ISR_SD_NSE_37RowMajorTensorOpMultiplicandCongruousILi16ELi64EEELi0ESU_Li16EEEfSF_NS4_9MmaPolicyINS1_4warp11MmaTensorOpINS6_ILi64ELi64ELi32EEESD_SP_SD_SX_fSF_NS10_17MmaTensorOpPolicyINS_4arch3MmaINS6_ILi16ELi8ELi8EEELi32ESD_SF_SD_NSE_11ColumnMajorEfSF_NS14_13OpMultiplyAddEEENSB_ILi1ELi1EEEEELi1ELb0EbEENSB_ILi0ELi0EEES1D_Li1EEENS_21NumericArrayConverterISD_SD_Li32ELNS_15FloatRoundStyleE2ENS8_6thread14UnaryTransform8IdentityEEES1K_bEENS_8epilogue11threadblock8EpilogueIS7_S1C_Li1ENS1N_22PredicatedTileIteratorINS1N_26OutputTileOptimalThreadMapINS1N_15OutputTileShapeILi128ELi8ELi2ELi1ELi1EEENS1R_ILi1ELi8ELi1ELi1ELi8EEELi128ELi4ELi32EEEfLb0ESL_Lb0EEENS1M_4warp24FragmentIteratorTensorOpIS12_S16_fNS_5ArrayIfLi4ELb1EEESF_EENS1W_20TileIteratorTensorOpIS12_S16_fSF_EENS1N_18SharedLoadIteratorINS1U_18CompactedThreadMapEfLi16EEENS1M_6thread21LinearCombinationReluIfLi4EffLNS26_9ScaleType4KindE1ELS1G_2EEENSB_ILi0ELi8EEELi2ELi1EEENS4_30GemmIdentityThreadblockSwizzleILi1EEELb0EEEEEvNT_6ParamsE:
[----:B------:R-:W-:Y:S01]  /*0000*/  LDC R1, c[0x0][0x28] ;  /* 0x00000a00ff017b82 */ /* 0x000fe20000000800 */
[----:B------:R-:W0:Y:S07]  /*0010*/  S2R R4, SR_CTAID.Y ;  /* 0x0000000000047919 */ /* 0x000e2e0000002600 */
[----:B------:R-:W1:Y:S01]  /*0020*/  LDC R9, c[0x0][0x228] ;  /* 0x00008a00ff097b82 */ /* 0x000e620000000800 */
[----:B------:R-:W-:Y:S01]  /*0030*/  IMAD.MOV.U32 R2, RZ, RZ, -0x1 ;  /* 0xffffffffff027424 */ /* 0x000fe200078e00ff */
[----:B------:R-:W-:Y:S01]  /*0040*/  ULDC UR4, c[0x0][0x220] ;  /* 0x0000880000047ab9 */ /* 0x000fe20000000800 */
[----:B------:R-:W2:Y:S03]  /*0050*/  S2R R0, SR_CTAID.X ;  /* 0x0000000000007919 */ /* 0x000ea60000002500 */
[----:B-1----:R-:W-:-:S02]  /*0060*/  SHF.L.U32 R3, R2, R9, RZ ;  /* 0x0000000902037219 */ /* 0x002fc400000006ff */
[----:B0-----:R-:W-:Y:S02]  /*0070*/  SHF.L.U32 R4, R4, R9, RZ ;  /* 0x0000000904047219 */ /* 0x001fe400000006ff */
[----:B--2---:R-:W-:Y:S02]  /*0080*/  LOP3.LUT R3, R0, R3, RZ, 0x30, !PT ;  /* 0x0000000300037212 */ /* 0x004fe400078e30ff */
[----:B------:R-:W-:-:S03]  /*0090*/  SHF.R.S32.HI R9, RZ, R9, R0 ;  /* 0x00000009ff097219 */ /* 0x000fc60000011400 */
[----:B------:R-:W-:-:S05]  /*00a0*/  IMAD.IADD R52, R4, 0x1, R3 ;  /* 0x0000000104347824 */ /* 0x000fca00078e0203 */
[----:B------:R-:W-:Y:S01]  /*00b0*/  ISETP.GE.AND P0, PT, R52, UR4, PT ;  /* 0x0000000434007c0c */ /* 0x000fe2000bf06270 */
[----:B------:R-:W-:-:S03]  /*00c0*/  ULDC UR4, c[0x0][0x21c] ;  /* 0x0000870000047ab9 */ /* 0x000fc60000000800 */
[----:B------:R-:W-:-:S13]  /*00d0*/  ISETP.GE.OR P0, PT, R9, UR4, P0 ;  /* 0x0000000409007c0c */ /* 0x000fda0008706670 */
[----:B------:R-:W-:Y:S05]  /*00e0*/  @P0 EXIT ;  /* 0x000000000000094d */ /* 0x000fea0003800000 */
[----:B------:R-:W0:Y:S01]  /*00f0*/  S2R R0, SR_TID.X ;  /* 0x0000000000007919 */ /* 0x000e220000002100 */
[----:B------:R-:W1:Y:S01]  /*0100*/  S2UR UR4, SR_CTAID.Z ;  /* 0x00000000000479c3 */ /* 0x000e620000002700 */
[----:B------:R-:W-:Y:S01]  /*0110*/  ULDC.64 UR8, c[0x0][0x210] ;  /* 0x0000840000087ab9 */ /* 0x000fe20000000a00 */
[----:B------:R-:W-:Y:S01]  /*0120*/  ULDC.64 UR14, c[0x0][0x250] ;  /* 0x00009400000e7ab9 */ /* 0x000fe20000000a00 */
[----:B------:R-:W-:Y:S02]  /*0130*/  CS2R R32, SRZ ;  /* 0x0000000000207805 */ /* 0x000fe4000001ff00 */
[----:B------:R-:W-:Y:S01]  /*0140*/  CS2R R34, SRZ ;  /* 0x0000000000227805 */ /* 0x000fe2000001ff00 */
[----:B------:R-:W-:Y:S01]  /*0150*/  ULDC.64 UR16, c[0x0][0x208] ;  /* 0x0000820000107ab9 */ /* 0x000fe20000000a00 */
[----:B------:R-:W-:Y:S01]  /*0160*/  ULDC.64 UR12, c[0x0][0x260] ;  /* 0x00009800000c7ab9 */ /* 0x000fe20000000a00 */
[----:B------:R-:W1:Y:S08]  /*0170*/  LDC R4, c[0x0][0x358] ;  /* 0x0000d600ff047b82 */ /* 0x000e700000000800 */
[----:B------:R-:W2:Y:S01]  /*0180*/  LDC.64 R38, c[0x0][0x238] ;  /* 0x00008e00ff267b82 */ /* 0x000ea20000000a00 */
[----:B------:R-:W-:-:S02]  /*0190*/  CS2R R28, SRZ ;  /* 0x00000000001c7805 */ /* 0x000fc4000001ff00 */
[----:B------:R-:W-:Y:S02]  /*01a0*/  CS2R R30, SRZ ;  /* 0x00000000001e7805 */ /* 0x000fe4000001ff00 */
[----:B------:R-:W-:Y:S02]  /*01b0*/  CS2R R20, SRZ ;  /* 0x0000000000147805 */ /* 0x000fe4000001ff00 */
[----:B------:R-:W-:Y:S02]  /*01c0*/  CS2R R22, SRZ ;  /* 0x0000000000167805 */ /* 0x000fe4000001ff00 */
[----:B------:R-:W-:Y:S02]  /*01d0*/  CS2R R24, SRZ ;  /* 0x0000000000187805 */ /* 0x000fe4000001ff00 */
[----:B------:R-:W-:Y:S01]  /*01e0*/  CS2R R26, SRZ ;  /* 0x00000000001a7805 */ /* 0x000fe2000001ff00 */
[----:B------:R-:W-:Y:S01]  /*01f0*/  ULDC.64 UR6, c[0x0][0x280] ;  /* 0x0000a00000067ab9 */ /* 0x000fe20000000a00 */
[----:B------:R-:W-:-:S02]  /*0200*/  CS2R R16, SRZ ;  /* 0x0000000000107805 */ /* 0x000fc4000001ff00 */
[----:B------:R-:W-:Y:S02]  /*0210*/  CS2R R18, SRZ ;  /* 0x0000000000127805 */ /* 0x000fe4000001ff00 */
[----:B------:R-:W-:Y:S02]  /*0220*/  CS2R R12, SRZ ;  /* 0x00000000000c7805 */ /* 0x000fe4000001ff00 */
[----:B------:R-:W-:Y:S01]  /*0230*/  CS2R R14, SRZ ;  /* 0x00000000000e7805 */ /* 0x000fe2000001ff00 */
[----:B------:R-:W-:Y:S01]  /*0240*/  ULDC.64 UR10, c[0x0][0x240] ;  /* 0x00009000000a7ab9 */ /* 0x000fe20000000a00 */
[----:B0-----:R-:W-:Y:S01]  /*0250*/  SHF.R.S32.HI R3, RZ, 0x1f, R0 ;  /* 0x0000001fff037819 */ /* 0x001fe20000011400 */
[----:B-1----:R-:W-:Y:S01]  /*0260*/  IMAD R5, R4, UR4, RZ ;  /* 0x0000000404057c24 */ /* 0x002fe2000f8e02ff */
[----:B------:R-:W-:Y:S02]  /*0270*/  ULDC UR4, c[0x0][0x218] ;  /* 0x0000860000047ab9 */ /* 0x000fe40000000800 */
[----:B------:R-:W-:-:S02]  /*0280*/  LEA.HI R44, R3, R0, RZ, 0x5 ;  /* 0x00000000032c7211 */ /* 0x000fc400078f28ff */
[----:B------:R-:W-:Y:S01]  /*0290*/  VIADDMNMX R4, R5, R4, UR4, PT ;  /* 0x0000000405047e46 */ /* 0x000fe2000b800104 */
[----:B------:R-:W-:Y:S01]  /*02a0*/  ULDC.64 UR4, c[0x0][0x230] ;  /* 0x00008c0000047ab9 */ /* 0x000fe20000000a00 */
[----:B------:R-:W-:Y:S02]  /*02b0*/  LOP3.LUT R50, R44, 0xffffffe0, RZ, 0xc0, !PT ;  /* 0xffffffe02c327812 */ /* 0x000fe400078ec0ff */
[----:B------:R-:W-:Y:S01]  /*02c0*/  SHF.R.S32.HI R44, RZ, 0x5, R44 ;  /* 0x00000005ff2c7819 */ /* 0x000fe2000001142c */
[----:B------:R-:W-:Y:S02]  /*02d0*/  IMAD.IADD R149, R4, 0x1, -R5 ;  /* 0x0000000104957824 */ /* 0x000fe400078e0a05 */
[----:B------:R-:W-:Y:S02]  /*02e0*/  IMAD.IADD R2, R0, 0x1, -R50 ;  /* 0x0000000100027824 */ /* 0x000fe400078e0a32 */
[----:B------:R-:W-:Y:S01]  /*02f0*/  IMAD.SHL.U32 R44, R44, 0x8, RZ ;  /* 0x000000082c2c7824 */ /* 0x000fe200078e00ff */
[----:B------:R-:W-:-:S02]  /*0300*/  SHF.R.S32.HI R42, RZ, 0x1f, R149 ;  /* 0x0000001fff2a7819 */ /* 0x000fc40000011495 */
[----:B------:R-:W-:Y:S02]  /*0310*/  SHF.R.S32.HI R49, RZ, 0x1f, R2 ;  /* 0x0000001fff317819 */ /* 0x000fe40000011402 */
[----:B------:R-:W-:Y:S02]  /*0320*/  LEA.HI R42, R42, R149, RZ, 0x5 ;  /* 0x000000952a2a7211 */ /* 0x000fe400078f28ff */
[CC--:B------:R-:W-:Y:S02]  /*0330*/  LEA.HI R3, R49.reuse, R2.reuse, RZ, 0x2 ;  /* 0x0000000231037211 */ /* 0x0c0fe400078f10ff */
[----:B------:R-:W-:Y:S02]  /*0340*/  LEA.HI R49, R49, R2, RZ, 0x3 ;  /* 0x0000000231317211 */ /* 0x000fe400078f18ff */
[C---:B------:R-:W-:Y:S02]  /*0350*/  LEA.HI.SX32 R50, R3.reuse, R50, 0x1e ;  /* 0x0000003203327211 */ /* 0x040fe400078ff2ff */
[----:B------:R-:W-:-:S02]  /*0360*/  LOP3.LUT R3, R3, 0xfffffffc, RZ, 0xc0, !PT ;  /* 0xfffffffc03037812 */ /* 0x000fc400078ec0ff */
[----:B------:R-:W-:Y:S01]  /*0370*/  LOP3.LUT R42, R42, 0xffffffe0, RZ, 0xc0, !PT ;  /* 0xffffffe02a2a7812 */ /* 0x000fe200078ec0ff */
[----:B------:R-:W-:Y:S01]  /*0380*/  IMAD R9, R9, 0x80, R50 ;  /* 0x0000008009097824 */ /* 0x000fe200078e0232 */
[C---:B------:R-:W-:Y:S01]  /*0390*/  LEA.HI.SX32 R44, R49.reuse, R44, 0x1d ;  /* 0x0000002c312c7211 */ /* 0x040fe200078feaff */
[----:B------:R-:W-:Y:S01]  /*03a0*/  IMAD.IADD R56, R2, 0x1, -R3 ;  /* 0x0000000102387824 */ /* 0x000fe200078e0a03 */
[----:B------:R-:W-:Y:S01]  /*03b0*/  LOP3.LUT R49, R49, 0xfffffff8, RZ, 0xc0, !PT ;  /* 0xfffffff831317812 */ /* 0x000fe200078ec0ff */
[----:B------:R-:W-:Y:S01]  /*03c0*/  IMAD.IADD R42, R149, 0x1, -R42 ;  /* 0x00000001952a7824 */ /* 0x000fe200078e0a2a */
[----:B------:R-:W-:Y:S01]  /*03d0*/  SHF.R.S32.HI R46, RZ, 0x1f, R9 ;  /* 0x0000001fff2e7819 */ /* 0x000fe20000011409 */
[----:B------:R-:W-:Y:S01]  /*03e0*/  IMAD R10, R56, 0x8, R5 ;  /* 0x00000008380a7824 */ /* 0x000fe200078e0205 */
[C---:B------:R-:W-:Y:S01]  /*03f0*/  ISETP.GE.AND P4, PT, R9.reuse, UR8, PT ;  /* 0x0000000809007c0c */ /* 0x040fe2000bf86270 */
[----:B------:R-:W-:Y:S01]  /*0400*/  IMAD.IADD R49, R2, 0x1, -R49 ;  /* 0x0000000102317824 */ /* 0x000fe200078e0a31 */
[----:B------:R-:W-:Y:S01]  /*0410*/  ISETP.NE.AND P0, PT, R42, RZ, PT ;  /* 0x000000ff2a00720c */ /* 0x000fe20003f05270 */
[C---:B------:R-:W-:Y:S01]  /*0420*/  VIADD R2, R9.reuse, 0x8 ;  /* 0x0000000809027836 */ /* 0x040fe20000000000 */
[----:B------:R-:W-:Y:S01]  /*0430*/  SHF.R.S32.HI R11, RZ, 0x1f, R10 ;  /* 0x0000001fff0b7819 */ /* 0x000fe2000001140a */
[----:B------:R-:W-:Y:S01]  /*0440*/  IMAD R46, R46, UR4, RZ ;  /* 0x000000042e2e7c24 */ /* 0x000fe2000f8e02ff */
[----:B------:R-:W-:Y:S01]  /*0450*/  SEL R42, R42, 0x20, P0 ;  /* 0x000000202a2a7807 */ /* 0x000fe20000000000 */
[----:B------:R-:W-:Y:S01]  /*0460*/  IMAD R52, R52, 0x10, R49 ;  /* 0x0000001034347824 */ /* 0x000fe200078e0231 */
[----:B------:R-:W-:Y:S01]  /*0470*/  ISETP.GE.AND P3, PT, R2, UR8, PT ;  /* 0x0000000802007c0c */ /* 0x000fe2000bf66270 */
[----:B------:R-:W-:Y:S01]  /*0480*/  VIADD R2, R9, 0x10 ;  /* 0x0000001009027836 */ /* 0x000fe20000000000 */
[----:B------:R-:W-:Y:S01]  /*0490*/  VIADDMNMX R3, R5, R42, R4, PT ;  /* 0x0000002a05037246 */ /* 0x000fe20003800104 */
[----:B------:R-:W-:-:S02]  /*04a0*/  IMAD R46, R9, UR5, R46 ;  /* 0x00000005092e7c24 */ /* 0x000fc4000f8e022e */
[C---:B------:R-:W-:Y:S01]  /*04b0*/  IMAD.WIDE.U32 R6, R9.reuse, UR4, R10 ;  /* 0x0000000409067c25 */ /* 0x040fe2000f8e000a */
[----:B------:R-:W-:Y:S01]  /*04c0*/  ISETP.GE.AND P2, PT, R2, UR8, PT ;  /* 0x0000000802007c0c */ /* 0x000fe2000bf46270 */
[----:B------:R-:W-:Y:S01]  /*04d0*/  ULDC.64 UR4, c[0x0][0x268] ;  /* 0x00009a0000047ab9 */ /* 0x000fe20000000a00 */
[----:B------:R-:W-:Y:S01]  /*04e0*/  ISETP.LT.AND P5, PT, R10, R3, !P4 ;  /* 0x000000030a00720c */ /* 0x000fe200067a1270 */
[----:B------:R-:W-:Y:S02]  /*04f0*/  VIADD R2, R9, 0x18 ;  /* 0x0000001809027836 */ /* 0x000fe40000000000 */
[----:B------:R-:W-:Y:S02]  /*0500*/  IMAD.IADD R46, R7, 0x1, R46 ;  /* 0x00000001072e7824 */ /* 0x000fe400078e022e */
[----:B------:R-:W-:Y:S01]  /*0510*/  IMAD.SHL.U32 R37, R6, 0x2, RZ ;  /* 0x0000000206257824 */ /* 0x000fe200078e00ff */
[----:B------:R-:W-:Y:S01]  /*0520*/  ISETP.GE.AND P1, PT, R2, UR8, PT ;  /* 0x0000000802007c0c */ /* 0x000fe2000bf26270 */
[----:B------:R-:W-:Y:S01]  /*0530*/  IMAD.IADD R2, R5, 0x1, R44 ;  /* 0x0000000105027824 */ /* 0x000fe200078e022c */
[----:B------:R-:W-:-:S02]  /*0540*/  SHF.L.U64.HI R46, R6, 0x1, R46 ;  /* 0x00000001062e7819 */ /* 0x000fc4000001022e */
[----:B------:R-:W-:Y:S01]  /*0550*/  IADD3 R6, P0, R37, UR14, RZ ;  /* 0x0000000e25067c10 */ /* 0x000fe2000ff1e0ff */
[----:B------:R-:W-:Y:S01]  /*0560*/  IMAD.SHL.U32 R52, R52, 0x8, RZ ;  /* 0x0000000834347824 */ /* 0x000fe200078e00ff */
[----:B------:R-:W-:Y:S02]  /*0570*/  SHF.R.S32.HI R5, RZ, 0x1f, R2 ;  /* 0x0000001fff057819 */ /* 0x000fe40000011402 */
[----:B------:R-:W-:Y:S02]  /*0580*/  IADD3.X R7, R46, UR15, RZ, P0, !PT ;  /* 0x0000000f2e077c10 */ /* 0x000fe400087fe4ff */
[--C-:B------:R-:W-:Y:S01]  /*0590*/  SHF.R.S32.HI R53, RZ, 0x1f, R52.reuse ;  /* 0x0000001fff357819 */ /* 0x100fe20000011434 */
[----:B------:R-:W-:Y:S02]  /*05a0*/  IMAD R5, R5, UR12, RZ ;  /* 0x0000000c05057c24 */ /* 0x000fe4000f8e02ff */
[----:B------:R0:W3:Y:S01]  /*05b0*/  @P5 LDG.E.LTC128B.128 R32, desc[UR16][R6.64] ;  /* 0x0000001006205981 */ /* 0x0000e2000c1e1d20 */
[----:B--2---:R-:W-:Y:S01]  /*05c0*/  IADD3 R8, P5, R6, R38, RZ ;  /* 0x0000002606087210 */ /* 0x004fe20007fbe0ff */
[----:B------:R-:W-:Y:S01]  /*05d0*/  IMAD R40, R2, UR13, R5 ;  /* 0x0000000d02287c24 */ /* 0x000fe2000f8e0205 */
[-C--:B------:R-:W-:Y:S01]  /*05e0*/  ISETP.LT.AND P0, PT, R10, R3.reuse, !P3 ;  /* 0x000000030a00720c */ /* 0x080fe20005f01270 */
[----:B------:R-:W-:Y:S01]  /*05f0*/  IMAD.WIDE.U32 R4, R2, UR12, R52 ;  /* 0x0000000c02047c25 */ /* 0x000fe2000f8e0034 */
[----:B------:R-:W-:-:S03]  /*0600*/  ISETP.LT.AND P6, PT, R10, R3, !P2 ;  /* 0x000000030a00720c */ /* 0x000fc600057c1270 */
[----:B------:R-:W-:Y:S02]  /*0610*/  IMAD.X R9, R7, 0x1, R39, P5 ;  /* 0x0000000107097824 */ /* 0x000fe400028e0627 */
[----:B------:R-:W-:Y:S02]  /*0620*/  IMAD.IADD R40, R5, 0x1, R40 ;  /* 0x0000000105287824 */ /* 0x000fe400078e0228 */
[----:B------:R-:W-:-:S03]  /*0630*/  IMAD.SHL.U32 R41, R4, 0x2, RZ ;  /* 0x0000000204297824 */ /* 0x000fc600078e00ff */
[----:B------:R-:W-:Y:S01]  /*0640*/  SHF.L.U64.HI R40, R4, 0x1, R40 ;  /* 0x0000000104287819 */ /* 0x000fe20000010228 */
[----:B------:R1:W2:Y:S01]  /*0650*/  @P0 LDG.E.LTC128B.128 R28, desc[UR16][R8.64] ;  /* 0x00000010081c0981 */ /* 0x0002a2000c1e1d20 */
[----:B0-----:R-:W-:-:S05]  /*0660*/  IADD3 R6, P5, R8, R38, RZ ;  /* 0x0000002608067210 */ /* 0x001fca0007fbe0ff */
[--C-:B------:R-:W-:Y:S01]  /*0670*/  IMAD.X R7, R9, 0x1, R39.reuse, P5 ;  /* 0x0000000109077824 */ /* 0x100fe200028e0627 */
[-C--:B------:R-:W-:Y:S02]  /*0680*/  ISETP.LT.AND P5, PT, R10, R3.reuse, !P1 ;  /* 0x000000030a00720c */ /* 0x080fe40004fa1270 */
[----:B------:R-:W-:Y:S02]  /*0690*/  IADD3 R4, P0, R6, R38, RZ ;  /* 0x0000002606047210 */ /* 0x000fe40007f1e0ff */
[----:B------:R-:W4:Y:S03]  /*06a0*/  @P6 LDG.E.LTC128B.128 R24, desc[UR16][R6.64] ;  /* 0x0000001006186981 */ /* 0x000f26000c1e1d20 */
[----:B------:R-:W-:Y:S01]  /*06b0*/  IMAD.X R5, R7, 0x1, R39, P0 ;  /* 0x0000000107057824 */ /* 0x000fe200000e0627 */
[----:B------:R-:W-:-:S05]  /*06c0*/  ISETP.GE.AND P0, PT, R2, R3, PT ;  /* 0x000000030200720c */ /* 0x000fca0003f06270 */
[----:B------:R0:W5:Y:S01]  /*06d0*/  @P5 LDG.E.LTC128B.128 R20, desc[UR16][R4.64] ;  /* 0x0000001004145981 */ /* 0x000162000c1e1d20 */
[----:B------:R-:W-:Y:S02]  /*06e0*/  IADD3 R54, P5, R41, UR6, RZ ;  /* 0x0000000629367c10 */ /* 0x000fe4000ffbe0ff */
[----:B------:R-:W-:Y:S01]  /*06f0*/  ISETP.LT.AND P6, PT, R52, UR9, !P0 ;  /* 0x0000000934007c0c */ /* 0x000fe2000c7c1270 */
[----:B------:R-:W-:Y:S01]  /*0700*/  VIADD R2, R2, 0x4 ;  /* 0x0000000402027836 */ /* 0x000fe20000000000 */
[----:B------:R-:W-:Y:S02]  /*0710*/  IADD3.X R55, R40, UR7, RZ, P5, !PT ;  /* 0x0000000728377c10 */ /* 0x000fe4000affe4ff */
[----:B------:R-:W-:-:S04]  /*0720*/  IADD3 R58, P5, R54, UR4, RZ ;  /* 0x00000004363a7c10 */ /* 0x000fc8000ffbe0ff */
[----:B------:R-:W-:Y:S02]  /*0730*/  IADD3.X R59, R55, UR5, RZ, P5, !PT ;  /* 0x00000005373b7c10 */ /* 0x000fe4000affe4ff */
[----:B------:R-:W-:Y:S01]  /*0740*/  ISETP.GE.AND P5, PT, R2, R3, PT ;  /* 0x000000030200720c */ /* 0x000fe20003fa6270 */
[C---:B------:R-:W-:Y:S02]  /*0750*/  VIADD R3, R52.reuse, 0x40 ;  /* 0x0000004034037836 */ /* 0x040fe40000000000 */
[----:B------:R-:W5:Y:S03]  /*0760*/  @P6 LDG.E.LTC128B.128 R16, desc[UR16][R54.64] ;  /* 0x0000001036106981 */ /* 0x000f66000c1e1d20 */
[----:B------:R-:W-:Y:S02]  /*0770*/  ISETP.LT.AND P6, PT, R3, UR9, !P0 ;  /* 0x0000000903007c0c */ /* 0x000fe4000c7c1270 */
[----:B------:R-:W-:-:S02]  /*0780*/  ISETP.LT.AND P0, PT, R52, UR9, !P5 ;  /* 0x0000000934007c0c */ /* 0x000fc4000ef01270 */
[----:B------:R-:W-:Y:S02]  /*0790*/  ISETP.LT.AND P5, PT, R3, UR9, !P5 ;  /* 0x0000000903007c0c */ /* 0x000fe4000efa1270 */
[----:B-1----:R-:W-:Y:S02]  /*07a0*/  CS2R R8, SRZ ;  /* 0x0000000000087805 */ /* 0x002fe4000001ff00 */
[----:B------:R-:W-:Y:S02]  /*07b0*/  CS2R R10, SRZ ;  /* 0x00000000000a7805 */ /* 0x000fe4000001ff00 */
[----:B0-----:R-:W-:Y:S02]  /*07c0*/  CS2R R4, SRZ ;  /* 0x0000000000047805 */ /* 0x001fe4000001ff00 */
[----:B------:R-:W-:Y:S01]  /*07d0*/  CS2R R6, SRZ ;  /* 0x0000000000067805 */ /* 0x000fe2000001ff00 */
[----:B------:R-:W5:Y:S04]  /*07e0*/  @P6 LDG.E.LTC128B.128 R12, desc[UR16][R54.64+0x80] ;  /* 0x00008010360c6981 */ /* 0x000f68000c1e1d20 */
[----:B------:R-:W5:Y:S04]  /*07f0*/  @P0 LDG.E.LTC128B.128 R8, desc[UR16][R58.64] ;  /* 0x000000103a080981 */ /* 0x000f68000c1e1d20 */
[----:B------:R0:W5:Y:S01]  /*0800*/  @P5 LDG.E.LTC128B.128 R4, desc[UR16][R58.64+0x80] ;  /* 0x000080103a045981 */ /* 0x000162000c1e1d20 */
[----:B------:R-:W-:-:S06]  /*0810*/  SHF.R.U32.HI R2, RZ, 0x5, R0 ;  /* 0x00000005ff027819 */ /* 0x000fcc0000011600 */
[----:B------:R-:W1:Y:S01]  /*0820*/  SHFL.IDX PT, R2, R2, RZ, 0x1f ;  /* 0x00001fff02027589 */ /* 0x000e6200000e0000 */
[C---:B------:R-:W-:Y:S01]  /*0830*/  IMAD.SHL.U32 R45, R0.reuse, 0x4, RZ ;  /* 0x00000004002d7824 */ /* 0x040fe200078e00ff */
[C---:B------:R-:W-:Y:S01]  /*0840*/  LOP3.LUT R43, R0.reuse, 0x1f, RZ, 0xc0, !PT ;  /* 0x0000001f002b7812 */ /* 0x040fe200078ec0ff */
[C---:B------:R-:W-:Y:S01]  /*0850*/  IMAD.SHL.U32 R204, R0.reuse, 0x8, RZ ;  /* 0x0000000800cc7824 */ /* 0x040fe200078e00ff */
[----:B------:R-:W-:Y:S02]  /*0860*/  LOP3.LUT R36, R0, 0x6, RZ, 0xc0, !PT ;  /* 0x0000000600247812 */ /* 0x000fe400078ec0ff */
[----:B------:R-:W-:Y:S01]  /*0870*/  LOP3.LUT R45, R45, 0x4, RZ, 0xc0, !PT ;  /* 0x000000042d2d7812 */ /* 0x000fe200078ec0ff */
[----:B------:R-:W-:Y:S01]  /*0880*/  VIADD R48, R50, 0x8 ;  /* 0x0000000832307836 */ /* 0x000fe20000000000 */
[----:B------:R-:W-:Y:S02]  /*0890*/  SHF.R.U32.HI R43, RZ, 0x3, R43 ;  /* 0x00000003ff2b7819 */ /* 0x000fe4000001162b */
[----:B------:R-:W-:-:S02]  /*08a0*/  LEA.HI R45, R36, R45, RZ, 0x1f ;  /* 0x0000002d242d7211 */ /* 0x000fc400078ff8ff */
[----:B------:R-:W-:Y:S02]  /*08b0*/  LOP3.LUT R204, R204, 0xf0, RZ, 0xc0, !PT ;  /* 0x000000f0cccc7812 */ /* 0x000fe400078ec0ff */
[----:B------:R-:W-:Y:S02]  /*08c0*/  LOP3.LUT R43, R43, 0x3, R0, 0x78, !PT ;  /* 0x000000032b2b7812 */ /* 0x000fe400078e7800 */
[----:B------:R-:W-:Y:S02]  /*08d0*/  LEA.HI R36, R50, R50, RZ, 0x1 ;  /* 0x0000003232247211 */ /* 0x000fe400078f08ff */
[----:B------:R-:W-:Y:S01]  /*08e0*/  LEA.HI R57, R48, R48, RZ, 0x1 ;  /* 0x0000003030397211 */ /* 0x000fe200078f08ff */
[----:B------:R-:W-:Y:S02]  /*08f0*/  IMAD.SHL.U32 R47, R0, 0x10, RZ ;  /* 0x00000010002f7824 */ /* 0x000fe400078e00ff */
[----:B------:R-:W-:Y:S01]  /*0900*/  IMAD.IADD R204, R45, 0x1, R204 ;  /* 0x000000012dcc7824 */ /* 0x000fe200078e02cc */
[----:B------:R-:W-:-:S02]  /*0910*/  LOP3.LUT R45, R36, 0x3ffffffe, RZ, 0xc0, !PT ;  /* 0x3ffffffe242d7812 */ /* 0x000fc400078ec0ff */
[----:B-1----:R-:W-:Y:S02]  /*0920*/  R2UR UR18, R2 ;  /* 0x00000000021272ca */ /* 0x002fe400000e0000 */
[C-C-:B------:R-:W-:Y:S02]  /*0930*/  LOP3.LUT R2, R43.reuse, 0x4, R0.reuse, 0xf8, !PT ;  /* 0x000000042b027812 */ /* 0x140fe400078ef800 */
[----:B------:R-:W-:Y:S02]  /*0940*/  LOP3.LUT R0, R43, 0x4, R0, 0xf4, !PT ;  /* 0x000000042b007812 */ /* 0x000fe400078ef400 */
[----:B------:R-:W-:Y:S01]  /*0950*/  LOP3.LUT R43, R57, 0x3ffffffe, RZ, 0xc0, !PT ;  /* 0x3ffffffe392b7812 */ /* 0x000fe200078ec0ff */
[----:B------:R-:W-:Y:S01]  /*0960*/  IMAD.IADD R45, R50, 0x1, -R45 ;  /* 0x00000001322d7824 */ /* 0x000fe200078e0a2d */
[----:B------:R-:W-:Y:S02]  /*0970*/  LOP3.LUT R47, R47, 0x70, RZ, 0xc0, !PT ;  /* 0x000000702f2f7812 */ /* 0x000fe400078ec0ff */
[----:B------:R-:W-:Y:S01]  /*0980*/  SHF.R.S32.HI R51, RZ, 0x1f, R44 ;  /* 0x0000001fff337819 */ /* 0x000fe2000001142c */
[----:B------:R-:W-:Y:S01]  /*0990*/  IMAD.IADD R43, R48, 0x1, -R43 ;  /* 0x00000001302b7824 */ /* 0x000fe200078e0a2b */
[----:B------:R-:W-:Y:S01]  /*09a0*/  LOP3.LUT R2, R47, R2, RZ, 0xfc, !PT ;  /* 0x000000022f027212 */ /* 0x000fe200078efcff */
[--C-:B0-----:R-:W-:Y:S01]  /*09b0*/  IMAD R58, R45, 0x4, R56.reuse ;  /* 0x000000042d3a7824 */ /* 0x101fe200078e0238 */
[----:B------:R-:W-:Y:S01]  /*09c0*/  LOP3.LUT R0, R47, R0, RZ, 0xfc, !PT ;  /* 0x000000002f007212 */ /* 0x000fe200078efcff */
[----:B------:R-:W-:Y:S01]  /*09d0*/  IMAD R56, R43, 0x4, R56 ;  /* 0x000000042b387824 */ /* 0x000fe200078e0238 */
[----:B------:R-:W-:-:S02]  /*09e0*/  SEL R47, RZ, 0xffffffff, P3 ;  /* 0xffffffffff2f7807 */ /* 0x000fc40001800000 */
[----:B------:R-:W-:Y:S02]  /*09f0*/  SHF.R.S32.HI R48, RZ, 0x1f, R49 ;  /* 0x0000001fff307819 */ /* 0x000fe40000011431 */
[----:B------:R-:W-:Y:S02]  /*0a00*/  LEA.HI R43, R51, R44, RZ, 0x3 ;  /* 0x0000002c332b7211 */ /* 0x000fe400078f18ff */
[----:B------:R-:W-:Y:S02]  /*0a10*/  ISETP.GE.AND P3, PT, R3, UR9, PT ;  /* 0x0000000903007c0c */ /* 0x000fe4000bf66270 */
[----:B------:R-:W-:Y:S02]  /*0a20*/  LEA.HI R45, R48, R49, RZ, 0x2 ;  /* 0x00000031302d7211 */ /* 0x000fe400078f10ff */
[----:B------:R-:W-:Y:S02]  /*0a30*/  LOP3.LUT R43, R43, 0xfffffff8, RZ, 0xc0, !PT ;  /* 0xfffffff82b2b7812 */ /* 0x000fe400078ec0ff */
[----:B------:R-:W-:-:S02]  /*0a40*/  SEL R48, RZ, 0xffffffff, P3 ;  /* 0xffffffffff307807 */ /* 0x000fc40001800000 */
[----:B------:R-:W-:Y:S01]  /*0a50*/  ISETP.GE.AND P0, PT, R52, UR9, PT ;  /* 0x0000000934007c0c */ /* 0x000fe2000bf06270 */
[----:B------:R-:W-:Y:S01]  /*0a60*/  IMAD.SHL.U32 R47, R47, 0x2, RZ ;  /* 0x000000022f2f7824 */ /* 0x000fe200078e00ff */
[----:B------:R-:W-:Y:S01]  /*0a70*/  SEL R50, RZ, 0x1, P4 ;  /* 0x00000001ff327807 */ /* 0x000fe20002000000 */
[----:B------:R-:W-:Y:S01]  /*0a80*/  IMAD.IADD R52, R44, 0x1, -R43 ;  /* 0x000000012c347824 */ /* 0x000fe200078e0a2b */
[----:B------:R-:W-:Y:S01]  /*0a90*/  SEL R43, RZ, 0x1, P0 ;  /* 0x00000001ff2b7807 */ /* 0x000fe20000000000 */
[----:B------:R-:W-:Y:S01]  /*0aa0*/  IMAD.SHL.U32 R48, R48, 0x2, RZ ;  /* 0x0000000230307824 */ /* 0x000fe200078e00ff */
[----:B------:R-:W-:Y:S01]  /*0ab0*/  LOP3.LUT R47, R47, 0x2, R50, 0xe2, !PT ;  /* 0x000000022f2f7812 */ /* 0x000fe200078ee232 */
[----:B------:R-:W-:Y:S01]  /*0ac0*/  ULDC.64 UR8, c[0x0][0x248] ;  /* 0x0000920000087ab9 */ /* 0x000fe20000000a00 */
[----:B------:R-:W-:Y:S02]  /*0ad0*/  SEL R50, RZ, 0x4, P2 ;  /* 0x00000004ff327807 */ /* 0x000fe40001000000 */
[----:B------:R-:W-:Y:S01]  /*0ae0*/  LOP3.LUT R48, R48, 0x2, R43, 0xe2, !PT ;  /* 0x0000000230307812 */ /* 0x000fe200078ee22b */
[----:B------:R-:W-:Y:S01]  /*0af0*/  VIADD R43, R44, 0x4 ;  /* 0x000000042c2b7836 */ /* 0x000fe20000000000 */
[----:B------:R-:W-:-:S04]  /*0b00*/  SEL R3, RZ, 0x8, P1 ;  /* 0x00000008ff037807 */ /* 0x000fc80000800000 */
[----:B------:R-:W-:Y:S02]  /*0b10*/  LOP3.LUT R3, R3, R50, R47, 0xfe, !PT ;  /* 0x0000003203037212 */ /* 0x000fe400078efe2f */
[----:B------:R-:W-:Y:S02]  /*0b20*/  SHF.R.S32.HI R50, RZ, 0x1f, R43 ;  /* 0x0000001fff327819 */ /* 0x000fe4000001142b */
[----:B------:R-:W-:Y:S02]  /*0b30*/  LOP3.LUT R54, R45, 0xfffffffc, RZ, 0xc0, !PT ;  /* 0xfffffffc2d367812 */ /* 0x000fe400078ec0ff */
[----:B------:R-:W-:-:S04]  /*0b40*/  LEA.HI R50, R50, R43, RZ, 0x3 ;  /* 0x0000002b32327211 */ /* 0x000fc800078f18ff */
[----:B------:R-:W-:Y:S01]  /*0b50*/  LOP3.LUT R50, R50, 0xfffffff8, RZ, 0xc0, !PT ;  /* 0xfffffff832327812 */ /* 0x000fe200078ec0ff */
[----:B------:R-:W-:Y:S01]  /*0b60*/  IMAD.IADD R54, R49, 0x1, -R54 ;  /* 0x0000000131367824 */ /* 0x000fe200078e0a36 */
[--C-:B------:R-:W-:Y:S02]  /*0b70*/  SHF.R.S32.HI R49, RZ, 0x1, R36.reuse ;  /* 0x00000001ff317819 */ /* 0x100fe40000011424 */
[----:B------:R-:W-:Y:S01]  /*0b80*/  SHF.R.S32.HI R36, RZ, 0x1f, R36 ;  /* 0x0000001fff247819 */ /* 0x000fe20000011424 */
[----:B------:R-:W-:Y:S01]  /*0b90*/  IMAD.IADD R51, R43, 0x1, -R50 ;  /* 0x000000012b337824 */ /* 0x000fe200078e0a32 */
[----:B------:R-:W-:Y:S02]  /*0ba0*/  SEL R47, RZ, 0x4, P0 ;  /* 0x00000004ff2f7807 */ /* 0x000fe40000000000 */
[----:B------:R-:W-:Y:S02]  /*0bb0*/  SEL R148, RZ, 0x8, P3 ;  /* 0x00000008ff947807 */ /* 0x000fe40001800000 */
[----:B------:R-:W-:-:S02]  /*0bc0*/  LEA.HI R36, R36, R49, RZ, 0x2 ;  /* 0x0000003124247211 */ /* 0x000fc400078f10ff */
[----:B------:R-:W-:Y:S02]  /*0bd0*/  LOP3.LUT R148, R148, R47, R48, 0xfe, !PT ;  /* 0x0000002f94947212 */ /* 0x000fe400078efe30 */
[----:B------:R-:W-:Y:S02]  /*0be0*/  SHF.R.S32.HI R48, RZ, 0x1, R57 ;  /* 0x00000001ff307819 */ /* 0x000fe40000011439 */
[----:B------:R-:W-:Y:S02]  /*0bf0*/  SHF.R.S32.HI R50, RZ, 0x1f, R51 ;  /* 0x0000001fff327819 */ /* 0x000fe40000011433 */
[----:B------:R-:W-:Y:S02]  /*0c00*/  SHF.R.S32.HI R57, RZ, 0x1f, R57 ;  /* 0x0000001fff397819 */ /* 0x000fe40000011439 */
[----:B------:R-:W-:Y:S02]  /*0c10*/  SHF.R.S32.HI R47, RZ, 0x1f, R56 ;  /* 0x0000001fff2f7819 */ /* 0x000fe40000011438 */
[----:B------:R-:W-:-:S02]  /*0c20*/  SHF.R.S32.HI R55, RZ, 0x1f, R52 ;  /* 0x0000001fff377819 */ /* 0x000fc40000011434 */
[----:B------:R-:W-:Y:S02]  /*0c30*/  LOP3.LUT R36, R36, 0x1ffffffc, RZ, 0xc0, !PT ;  /* 0x1ffffffc24247812 */ /* 0x000fe400078ec0ff */
[----:B------:R-:W-:Y:S02]  /*0c40*/  LEA.HI R50, R50, R51, RZ, 0x2 ;  /* 0x0000003332327211 */ /* 0x000fe400078f10ff */
[----:B------:R-:W-:Y:S02]  /*0c50*/  IADD3 R37, P3, R37, R38, RZ ;  /* 0x0000002625257210 */ /* 0x000fe40007f7e0ff */
[----:B------:R-:W-:Y:S02]  /*0c60*/  LEA.HI R57, R57, R48, RZ, 0x2 ;  /* 0x0000003039397211 */ /* 0x000fe400078f10ff */
[----:B------:R-:W-:Y:S01]  /*0c70*/  LEA.HI R47, R47, R56, RZ, 0x2 ;  /* 0x000000382f2f7211 */ /* 0x000fe200078f10ff */
[----:B------:R-:W-:Y:S01]  /*0c80*/  IMAD.IADD R61, R49, 0x1, -R36 ;  /* 0x00000001313d7824 */ /* 0x000fe200078e0a24 */
[----:B------:R-:W-:Y:S01]  /*0c90*/  LEA.HI R55, R55, R52, RZ, 0x2 ;  /* 0x0000003437377211 */ /* 0x000fe200078f10ff */
[----:B------:R-:W-:Y:S01]  /*0ca0*/  UIADD3 UR8, UP0, UR10, -UR8, URZ ;  /* 0x800000080a087290 */ /* 0x000fe2000ff1e03f */
[----:B------:R-:W-:-:S02]  /*0cb0*/  LOP3.LUT R36, R50, 0x1ffffffc, RZ, 0xc0, !PT ;  /* 0x1ffffffc32247812 */ /* 0x000fc400078ec0ff */
[----:B------:R-:W-:Y:S02]  /*0cc0*/  IADD3 R37, P2, R37, R38, RZ ;  /* 0x0000002625257210 */ /* 0x000fe40007f5e0ff */
[----:B------:R-:W-:Y:S02]  /*0cd0*/  LOP3.LUT R57, R57, 0x1ffffffc, RZ, 0xc0, !PT ;  /* 0x1ffffffc39397812 */ /* 0x000fe400078ec0ff */
[----:B------:R-:W-:Y:S02]  /*0ce0*/  LOP3.LUT R47, R47, 0xfffffffc, RZ, 0xc0, !PT ;  /* 0xfffffffc2f2f7812 */ /* 0x000fe400078ec0ff */
[----:B------:R-:W-:Y:S01]  /*0cf0*/  LOP3.LUT R53, R55, 0x1ffffffc, RZ, 0xc0, !PT ;  /* 0x1ffffffc37357812 */ /* 0x000fe200078ec0ff */
[----:B------:R-:W-:Y:S01]  /*0d00*/  IMAD.IADD R51, R51, 0x1, -R36 ;  /* 0x0000000133337824 */ /* 0x000fe200078e0a24 */
[----:B------:R-:W-:Y:S01]  /*0d10*/  IADD3 R38, P1, P0, R38, UR8, R37 ;  /* 0x0000000826267c10 */ /* 0x000fe2000f83e025 */
[----:B------:R-:W-:Y:S01]  /*0d20*/  IMAD.IADD R57, R48, 0x1, -R57 ;  /* 0x0000000130397824 */ /* 0x000fe200078e0a39 */
[----:B------:R-:W0:Y:S01]  /*0d30*/  LDC.64 R36, c[0x0][0x278] ;  /* 0x00009e00ff247b82 */ /* 0x000e220000000a00 */
[----:B------:R-:W-:Y:S01]  /*0d40*/  IMAD.IADD R56, R56, 0x1, -R47 ;  /* 0x0000000138387824 */ /* 0x000fe200078e0a2f */
[----:B------:R-:W-:Y:S01]  /*0d50*/  SHF.R.S32.HI R59, RZ, 0x1f, R58 ;  /* 0x0000001fff3b7819 */ /* 0x000fe2000001143a */
[----:B------:R-:W-:Y:S01]  /*0d60*/  IMAD.IADD R53, R52, 0x1, -R53 ;  /* 0x0000000134357824 */ /* 0x000fe200078e0a35 */
[----:B------:R-:W-:-:S02]  /*0d70*/  SHF.R.S32.HI R52, RZ, 0x2, R55 ;  /* 0x00000002ff347819 */ /* 0x000fc40000011437 */
[----:B------:R-:W-:Y:S01]  /*0d80*/  LOP3.LUT R56, R56, R57, RZ, 0x3c, !PT ;  /* 0x0000003938387212 */ /* 0x000fe200078e3cff */
[----:B------:R-:W-:Y:S01]  /*0d90*/  UIADD3.X UR9, UR11, ~UR9, URZ, UP0, !UPT ;  /* 0x800000090b097290 */ /* 0x000fe200087fe43f */
[----:B------:R-:W-:Y:S02]  /*0da0*/  LEA.HI R59, R59, R58, RZ, 0x2 ;  /* 0x0000003a3b3b7211 */ /* 0x000fe400078f10ff */
[----:B------:R-:W-:Y:S01]  /*0db0*/  LEA.HI R57, R55, R52, RZ, 0x1 ;  /* 0x0000003437397211 */ /* 0x000fe200078f08ff */
[----:B------:R-:W1:Y:S01]  /*0dc0*/  S2UR UR19, SR_CgaCtaId ;  /* 0x00000000001379c3 */ /* 0x000e620000008800 */
[----:B------:R-:W-:Y:S02]  /*0dd0*/  SHF.R.S32.HI R55, RZ, 0x2, R50 ;  /* 0x00000002ff377819 */ /* 0x000fe40000011432 */
[----:B------:R-:W-:Y:S02]  /*0de0*/  IADD3.X R46, R39, R46, R39, P2, P3 ;  /* 0x0000002e272e7210 */ /* 0x000fe400017e6427 */
[----:B------:R-:W-:-:S02]  /*0df0*/  LOP3.LUT R59, R59, 0xfffffffc, RZ, 0xc0, !PT ;  /* 0xfffffffc3b3b7812 */ /* 0x000fc400078ec0ff */
[----:B------:R-:W-:Y:S02]  /*0e00*/  LEA.HI R50, R50, R55, RZ, 0x1 ;  /* 0x0000003732327211 */ /* 0x000fe400078f08ff */
[----:B------:R-:W-:Y:S01]  /*0e10*/  IADD3.X R39, R39, UR9, R46, P1, P0 ;  /* 0x0000000927277c10 */ /* 0x000fe20008fe042e */
[----:B------:R-:W-:Y:S01]  /*0e20*/  IMAD.IADD R58, R58, 0x1, -R59 ;  /* 0x000000013a3a7824 */ /* 0x000fe200078e0a3b */
[----:B------:R-:W-:Y:S01]  /*0e30*/  LOP3.LUT R57, R57, 0x7fffffe, RZ, 0xc0, !PT ;  /* 0x07fffffe39397812 */ /* 0x000fe200078ec0ff */
[----:B------:R-:W-:Y:S01]  /*0e40*/  ULDC.64 UR8, c[0x0][0x270] ;  /* 0x00009c0000087ab9 */ /* 0x000fe20000000a00 */
[----:B------:R-:W-:Y:S01]  /*0e50*/  LOP3.LUT R50, R50, 0x7fffffe, RZ, 0xc0, !PT ;  /* 0x07fffffe32327812 */ /* 0x000fe200078ec0ff */
[----:B------:R-:W-:Y:S01]  /*0e60*/  IMAD.WIDE R38, R42, 0x2, R38 ;  /* 0x000000022a267825 */ /* 0x000fe200078e0226 */
[----:B------:R-:W-:Y:S02]  /*0e70*/  LOP3.LUT R58, R58, R61, RZ, 0x3c, !PT ;  /* 0x0000003d3a3a7212 */ /* 0x000fe400078e3cff */
[----:B------:R-:W-:Y:S01]  /*0e80*/  SHF.R.S32.HI R45, RZ, 0x2, R45 ;  /* 0x00000002ff2d7819 */ /* 0x000fe2000001142d */
[----:B------:R-:W-:-:S02]  /*0e90*/  IMAD.IADD R52, R52, 0x1, -R57 ;  /* 0x0000000134347824 */ /* 0x000fc400078e0a39 */
[----:B------:R-:W-:Y:S01]  /*0ea0*/  IMAD.IADD R50, R55, 0x1, -R50 ;  /* 0x0000000137327824 */ /* 0x000fe200078e0a32 */
[----:B------:R-:W-:Y:S01]  /*0eb0*/  IADD3 R206, P0, R38, UR14, RZ ;  /* 0x0000000e26ce7c10 */ /* 0x000fe2000ff1e0ff */
[----:B------:R-:W-:Y:S01]  /*0ec0*/  IMAD.IADD R58, R59, 0x1, R58 ;  /* 0x000000013b3a7824 */ /* 0x000fe200078e023a */
[----:B------:R-:W-:Y:S01]  /*0ed0*/  LOP3.LUT R53, R54, R53, RZ, 0x3c, !PT ;  /* 0x0000003536357212 */ /* 0x000fe200078e3cff */
[----:B------:R-:W-:Y:S01]  /*0ee0*/  USHF.R.S32.HI UR20, URZ, 0x1f, UR18 ;  /* 0x0000001f3f147899 */ /* 0x000fe20008011412 */
[----:B------:R-:W-:Y:S02]  /*0ef0*/  LOP3.LUT R52, R52, R45, RZ, 0x3c, !PT ;  /* 0x0000002d34347212 */ /* 0x000fe400078e3cff */
[----:B0-----:R-:W-:Y:S01]  /*0f00*/  IADD3 R36, P2, -R36, UR8, RZ ;  /* 0x0000000824247c10 */ /* 0x001fe2000ff5e1ff */
[----:B------:R-:W-:Y:S01]  /*0f10*/  IMAD.IADD R47, R47, 0x1, R56 ;  /* 0x000000012f2f7824 */ /* 0x000fe200078e0238 */
[----:B------:R-:W-:Y:S02]  /*0f20*/  LOP3.LUT R51, R54, R51, RZ, 0x3c, !PT ;  /* 0x0000003336337212 */ /* 0x000fe400078e3cff */
[----:B------:R-:W-:-:S02]  /*0f30*/  LOP3.LUT R50, R50, R45, RZ, 0x3c, !PT ;  /* 0x0000002d32327212 */ /* 0x000fc400078e3cff */
[----:B------:R-:W-:Y:S01]  /*0f40*/  IADD3.X R205, R39, UR15, RZ, P0, !PT ;  /* 0x0000000f27cd7c10 */ /* 0x000fe200087fe4ff */
[----:B------:R-:W-:Y:S01]  /*0f50*/  IMAD R58, R49, 0x10, R58 ;  /* 0x00000010313a7824 */ /* 0x000fe200078e023a */
[----:B------:R-:W-:Y:S01]  /*0f60*/  IADD3 R36, P1, P0, R36, UR4, R41 ;  /* 0x0000000424247c10 */ /* 0x000fe2000f83e029 */
[----:B------:R-:W-:Y:S01]  /*0f70*/  IMAD R53, R52, 0x4, R53 ;  /* 0x0000000434357824 */ /* 0x000fe200078e0235 */
[----:B------:R-:W-:Y:S01]  /*0f80*/  IADD3.X R37, ~R37, UR9, RZ, P2, !PT ;  /* 0x0000000925257c10 */ /* 0x000fe200097fe5ff */
[----:B------:R-:W-:Y:S01]  /*0f90*/  ULEA.HI UR20, UR20, UR18, URZ, 0x2 ;  /* 0x0000001214147291 */ /* 0x000fe2000f8f103f */
[----:B------:R-:W-:Y:S01]  /*0fa0*/  IMAD R47, R48, 0x10, R47 ;  /* 0x00000010302f7824 */ /* 0x000fe200078e022f */
[----:B------:R-:W-:Y:S01]  /*0fb0*/  UMOV UR10, 0x400 ;  /* 0x00000400000a7882 */ /* 0x000fe20000000000 */
[----:B------:R-:W-:Y:S01]  /*0fc0*/  IMAD R50, R50, 0x4, R51 ;  /* 0x0000000432327824 */ /* 0x000fe200078e0233 */
[----:B-1----:R-:W-:Y:S01]  /*0fd0*/  ULEA UR10, UR19, UR10, 0x18 ;  /* 0x0000000a130a7291 */ /* 0x002fe2000f8ec03f */
[----:B------:R-:W-:Y:S01]  /*0fe0*/  SHF.R.S32.HI R38, RZ, 0x1f, R42 ;  /* 0x0000001fff267819 */ /* 0x000fe2000001142a */
[----:B------:R-:W-:Y:S01]  /*0ff0*/  IMAD.SHL.U32 R58, R58, 0x8, RZ ;  /* 0x000000083a3a7824 */ /* 0x000fe200078e00ff */
[----:B------:R-:W-:Y:S01]  /*1000*/  IADD3.X R37, R37, UR5, R40, P1, P0 ;  /* 0x0000000525257c10 */ /* 0x000fe20008fe0428 */
[----:B------:R-:W-:Y:S01]  /*1010*/  IMAD R53, R44, 0x10, R53 ;  /* 0x000000102c357824 */ /* 0x000fe200078e0235 */
[----:B------:R-:W-:Y:S01]  /*1020*/  ULOP3.LUT UR5, UR20, 0xfffffffc, URZ, 0xc0, !UPT ;  /* 0xfffffffc14057892 */ /* 0x000fe2000f8ec03f */
[----:B------:R-:W-:-:S02]  /*1030*/  IMAD R50, R43, 0x10, R50 ;  /* 0x000000102b327824 */ /* 0x000fc400078e0232 */
[----:B------:R-:W-:Y:S01]  /*1040*/  IMAD.SHL.U32 R47, R47, 0x8, RZ ;  /* 0x000000082f2f7824 */ /* 0x000fe200078e00ff */
[----:B------:R-:W-:Y:S01]  /*1050*/  UIADD3 UR4, UR10, 0x4000, URZ ;  /* 0x000040000a047890 */ /* 0x000fe2000fffe03f */
[----:B------:R-:W-:Y:S01]  /*1060*/  IMAD R39, R38, UR12, RZ ;  /* 0x0000000c26277c24 */ /* 0x000fe2000f8e02ff */
[----:B------:R-:W-:Y:S01]  /*1070*/  UIADD3 UR5, UR18, -UR5, URZ ;  /* 0x8000000512057290 */ /* 0x000fe2000fffe03f */
[----:B------:R-:W-:Y:S01]  /*1080*/  IMAD.SHL.U32 R53, R53, 0x8, RZ ;  /* 0x0000000835357824 */ /* 0x000fe200078e00ff */
[----:B------:R-:W-:Y:S01]  /*1090*/  LEA R203, R58, UR10, 0x1 ;  /* 0x0000000a3acb7c11 */ /* 0x000fe2000f8e08ff */
[----:B------:R-:W-:Y:S01]  /*10a0*/  IMAD.SHL.U32 R50, R50, 0x8, RZ ;  /* 0x0000000832327824 */ /* 0x000fe200078e00ff */
[----:B------:R-:W-:Y:S01]  /*10b0*/  LEA R202, R47, UR10, 0x1 ;  /* 0x0000000a2fca7c11 */ /* 0x000fe2000f8e08ff */
[C---:B------:R-:W-:Y:S01]  /*10c0*/  IMAD R39, R42.reuse, UR13, R39 ;  /* 0x0000000d2a277c24 */ /* 0x040fe2000f8e0227 */
[----:B------:R-:W-:Y:S01]  /*10d0*/  ULEA.HI UR19, UR5, UR5, URZ, 0x1 ;  /* 0x0000000505137291 */ /* 0x000fe2000f8f083f */
[----:B------:R-:W-:Y:S01]  /*10e0*/  IMAD.WIDE.U32 R42, R42, UR12, RZ ;  /* 0x0000000c2a2a7c25 */ /* 0x000fe2000f8e00ff */
[----:B------:R-:W-:-:S02]  /*10f0*/  LEA R201, R53, UR4, 0x1 ;  /* 0x0000000435c97c11 */ /* 0x000fc4000f8e08ff */
[----:B------:R-:W-:Y:S01]  /*1100*/  LEA R200, R50, UR4, 0x1 ;  /* 0x0000000432c87c11 */ /* 0x000fe2000f8e08ff */
[----:B------:R-:W-:Y:S01]  /*1110*/  ULOP3.LUT UR18, UR19, 0xfffffffe, URZ, 0xc0, !UPT ;  /* 0xfffffffe13127892 */ /* 0x000fe2000f8ec03f */
[----:B------:R-:W-:Y:S01]  /*1120*/  IMAD.IADD R39, R43, 0x1, R39 ;  /* 0x000000012b277824 */ /* 0x000fe200078e0227 */
[C---:B------:R-:W-:Y:S01]  /*1130*/  LEA R36, P0, R42.reuse, R36, 0x1 ;  /* 0x000000242a247211 */ /* 0x040fe200078008ff */
[----:B---3--:R0:W-:Y:S01]  /*1140*/  STS.128 [R203], R32 ;  /* 0x00000020cb007388 */ /* 0x0081e20000000c00 */
[----:B------:R-:W-:Y:S02]  /*1150*/  USHF.R.S32.HI UR20, URZ, 0x2, UR20 ;  /* 0x000000023f147899 */ /* 0x000fe40008011414 */
[----:B------:R-:W-:Y:S01]  /*1160*/  UIADD3 UR18, UR5, -UR18, URZ ;  /* 0x8000001205127290 */ /* 0x000fe2000fffe03f */
[----:B------:R-:W-:Y:S02]  /*1170*/  LEA.HI.X R37, R42, R37, R39, 0x1, P0 ;  /* 0x000000252a257211 */ /* 0x000fe400000f0c27 */
[----:B------:R-:W-:Y:S01]  /*1180*/  IADD3 R208, P0, R36, UR6, RZ ;  /* 0x0000000624d07c10 */ /* 0x000fe2000ff1e0ff */
[----:B------:R-:W-:Y:S01]  /*1190*/  ULEA UR6, UR18, UR20, 0x6 ;  /* 0x0000001412067291 */ /* 0x000fe2000f8e303f */
[----:B--2---:R1:W-:Y:S01]  /*11a0*/  STS.128 [R202], R28 ;  /* 0x0000001cca007388 */ /* 0x0043e20000000c00 */
[----:B------:R-:W-:-:S02]  /*11b0*/  USHF.R.S32.HI UR19, URZ, 0x1, UR19 ;  /* 0x000000013f137899 */ /* 0x000fc40008011413 */
[----:B------:R-:W-:Y:S01]  /*11c0*/  USHF.L.U32 UR6, UR6, 0x3, URZ ;  /* 0x0000000306067899 */ /* 0x000fe2000800063f */
[----:B------:R-:W-:Y:S01]  /*11d0*/  IADD3.X R209, R37, UR7, RZ, P0, !PT ;  /* 0x0000000725d17c10 */ /* 0x000fe200087fe4ff */
[----:B----4-:R-:W-:Y:S04]  /*11e0*/  STS.128 [R203+0x800], R24 ;  /* 0x00080018cb007388 */ /* 0x010fe80000000c00 */
[----:B-----5:R-:W-:Y:S01]  /*11f0*/  STS.128 [R202+0x800], R20 ;  /* 0x00080014ca007388 */ /* 0x020fe20000000c00 */
[----:B------:R-:W-:Y:S01]  /*1200*/  ULEA UR5, UR20, UR19, 0x6 ;  /* 0x0000001314057291 */ /* 0x000fe2000f8e303f */
[----:B------:R-:W-:Y:S02]  /*1210*/  ISETP.GE.AND P0, PT, R149, 0x1, PT ;  /* 0x000000019500780c */ /* 0x000fe40003f06270 */
[----:B------:R-:W-:Y:S04]  /*1220*/  STS.128 [R201], R16 ;  /* 0x00000010c9007388 */ /* 0x000fe80000000c00 */
[----:B------:R-:W-:Y:S04]  /*1230*/  STS.128 [R201+0x80], R12 ;  /* 0x0000800cc9007388 */ /* 0x000fe80000000c00 */
[----:B------:R-:W-:Y:S04]  /*1240*/  STS.128 [R200], R8 ;  /* 0x00000008c8007388 */ /* 0x000fe80000000c00 */
[----:B------:R2:W-:Y:S01]  /*1250*/  STS.128 [R200+0x80], R4 ;  /* 0x00008004c8007388 */ /* 0x0005e20000000c00 */
[----:B------:R-:W-:Y:S01]  /*1260*/  USHF.L.U32 UR5, UR5, 0x7, URZ ;  /* 0x0000000705057899 */ /* 0x000fe2000800063f */
[----:B------:R-:W-:Y:S01]  /*1270*/  LEA R165, R2, UR4, 0x4 ;  /* 0x0000000402a57c11 */ /* 0x000fe2000f8e20ff */
[----:B------:R-:W-:Y:S01]  /*1280*/  BAR.SYNC.DEFER_BLOCKING 0x0 ;  /* 0x0000000000007b1d */ /* 0x000fe20000010000 */
[----:B------:R-:W-:-:S02]  /*1290*/  LEA R164, R0, UR4, 0x4 ;  /* 0x0000000400a47c11 */ /* 0x000fc4000f8e20ff */
[----:B------:R-:W-:Y:S02]  /*12a0*/  CS2R R102, SRZ ;  /* 0x0000000000667805 */ /* 0x000fe4000001ff00 */
[----:B------:R-:W-:Y:S02]  /*12b0*/  CS2R R100, SRZ ;  /* 0x0000000000647805 */ /* 0x000fe4000001ff00 */
[----:B------:R-:W-:Y:S02]  /*12c0*/  CS2R R98, SRZ ;  /* 0x0000000000627805 */ /* 0x000fe4000001ff00 */
[----:B------:R-:W-:Y:S02]  /*12d0*/  CS2R R96, SRZ ;  /* 0x0000000000607805 */ /* 0x000fe4000001ff00 */
[----:B------:R-:W-:Y:S02]  /*12e0*/  CS2R R38, SRZ ;  /* 0x0000000000267805 */ /* 0x000fe4000001ff00 */
[----:B------:R-:W-:-:S02]  /*12f0*/  CS2R R36, SRZ ;  /* 0x0000000000247805 */ /* 0x000fc4000001ff00 */
[----:B0-----:R-:W-:Y:S02]  /*1300*/  CS2R R34, SRZ ;  /* 0x0000000000227805 */ /* 0x001fe4000001ff00 */
[----:B------:R-:W-:Y:S02]  /*1310*/  CS2R R32, SRZ ;  /* 0x0000000000207805 */ /* 0x000fe4000001ff00 */
[----:B------:R-:W-:Y:S02]  /*1320*/  CS2R R106, SRZ ;  /* 0x00000000006a7805 */ /* 0x000fe4000001ff00 */
[----:B------:R-:W-:Y:S02]  /*1330*/  CS2R R104, SRZ ;  /* 0x0000000000687805 */ /* 0x000fe4000001ff00 */
[----:B------:R-:W-:Y:S02]  /*1340*/  CS2R R94, SRZ ;  /* 0x00000000005e7805 */ /* 0x000fe4000001ff00 */
[----:B------:R-:W-:-:S02]  /*1350*/  CS2R R92, SRZ ;  /* 0x00000000005c7805 */ /* 0x000fc4000001ff00 */
[----:B------:R-:W-:Y:S02]  /*1360*/  CS2R R42, SRZ ;  /* 0x00000000002a7805 */ /* 0x000fe4000001ff00 */
[----:B------:R-:W-:Y:S02]  /*1370*/  CS2R R40, SRZ ;  /* 0x0000000000287805 */ /* 0x000fe4000001ff00 */
[----:B-1----:R-:W-:Y:S02]  /*1380*/  CS2R R30, SRZ ;  /* 0x00000000001e7805 */ /* 0x002fe4000001ff00 */
[----:B------:R-:W-:Y:S02]  /*1390*/  CS2R R28, SRZ ;  /* 0x00000000001c7805 */ /* 0x000fe4000001ff00 */
[----:B------:R-:W-:Y:S02]  /*13a0*/  CS2R R110, SRZ ;  /* 0x00000000006e7805 */ /* 0x000fe4000001ff00 */
[----:B------:R-:W-:-:S02]  /*13b0*/  CS2R R108, SRZ ;  /* 0x00000000006c7805 */ /* 0x000fc4000001ff00 */
[----:B------:R-:W-:Y:S02]  /*13c0*/  CS2R R90, SRZ ;  /* 0x00000000005a7805 */ /* 0x000fe4000001ff00 */
[----:B------:R-:W-:Y:S01]  /*13d0*/  CS2R R88, SRZ ;  /* 0x0000000000587805 */ /* 0x000fe2000001ff00 */
[----:B------:R-:W0:Y:S01]  /*13e0*/  LDSM.16.MT88.4 R136, [R165+UR5] ;  /* 0x00000005a588783b */ /* 0x000e220008004200 */
[----:B--2---:R-:W-:-:S03]  /*13f0*/  VIADD R4, R204, UR6 ;  /* 0x00000006cc047c36 */ /* 0x004fc60008000000 */
[----:B------:R-:W1:Y:S02]  /*1400*/  LDSM.16.MT88.4 R140, [R164+UR5] ;  /* 0x00000005a48c783b */ /* 0x000e640008004200 */
[----:B------:R-:W-:Y:S02]  /*1410*/  LEA R4, R4, UR10, 0x4 ;  /* 0x0000000a04047c11 */ /* 0x000fe4000f8e20ff */
[----:B------:R-:W-:Y:S02]  /*1420*/  CS2R R46, SRZ ;  /* 0x00000000002e7805 */ /* 0x000fe4000001ff00 */
[----:B------:R-:W-:Y:S01]  /*1430*/  CS2R R44, SRZ ;  /* 0x00000000002c7805 */ /* 0x000fe2000001ff00 */
[----:B------:R-:W2:Y:S01]  /*1440*/  LDSM.16.M88.4 R132, [R4] ;  /* 0x000000000484783b */ /* 0x000ea20000000200 */
[----:B------:R-:W-:-:S03]  /*1450*/  CS2R R26, SRZ ;  /* 0x00000000001a7805 */ /* 0x000fc6000001ff00 */
[----:B------:R3:W4:Y:S01]  /*1460*/  LDSM.16.M88.4 R144, [R4+0x1000] ;  /* 0x001000000490783b */ /* 0x0007220000000200 */
[----:B------:R-:W-:Y:S02]  /*1470*/  CS2R R24, SRZ ;  /* 0x0000000000187805 */ /* 0x000fe4000001ff00 */
[----:B------:R-:W-:Y:S02]  /*1480*/  CS2R R114, SRZ ;  /* 0x0000000000727805 */ /* 0x000fe4000001ff00 */
[----:B------:R-:W-:Y:S02]  /*1490*/  CS2R R112, SRZ ;  /* 0x0000000000707805 */ /* 0x000fe4000001ff00 */
[----:B------:R-:W-:Y:S02]  /*14a0*/  CS2R R86, SRZ ;  /* 0x0000000000567805 */ /* 0x000fe4000001ff00 */
[----:B------:R-:W-:Y:S02]  /*14b0*/  CS2R R84, SRZ ;  /* 0x0000000000547805 */ /* 0x000fe4000001ff00 */
[----:B------:R-:W-:-:S02]  /*14c0*/  CS2R R50, SRZ ;  /* 0x0000000000327805 */ /* 0x000fc4000001ff00 */
        /* <DEDUP_REMOVED lines=34> */
[----:B---3--:R-:W-:Y:S01]  /*16f0*/  CS2R R4, SRZ ;  /* 0x0000000000047805 */ /* 0x008fe2000001ff00 */
[----:B012-4-:R-:W-:Y:S06]  /*1700*/  @!P0 BRA `(.L_x_21) ;  /* 0x0000000c00f08947 */ /* 0x017fec0003800000 */
[C---:B------:R-:W-:Y:S01]  /*1710*/  VIADD R103, R149.reuse, 0x1f ;  /* 0x0000001f95677836 */ /* 0x040fe20000000000 */
[----:B------:R-:W-:Y:S01]  /*1720*/  ISETP.GT.AND P0, PT, R149, 0x20, PT ;  /* 0x000000209500780c */ /* 0x000fe20003f04270 */
[----:B------:R-:W-:Y:S01]  /*1730*/  IMAD.SHL.U32 R0, R204, 0x10, RZ ;  /* 0x00000010cc007824 */ /* 0x000fe200078e00ff */
[----:B------:R-:W-:Y:S02]  /*1740*/  ULEA UR4, UR6, UR10, 0x4 ;  /* 0x0000000a06047291 */ /* 0x000fe4000f8e203f */
[----:B------:R-:W-:Y:S01]  /*1750*/  SHF.R.S32.HI R212, RZ, 0x1f, R103 ;  /* 0x0000001fffd47819 */ /* 0x000fe20000011467 */
[----:B------:R-:W-:Y:S01]  /*1760*/  UMOV UR23, 0x80 ;  /* 0x0000008000177882 */ /* 0x000fe20000000000 */
[----:B------:R-:W-:Y:S01]  /*1770*/  SEL R210, R3, RZ, P0 ;  /* 0x000000ff03d27207 */ /* 0x000fe20000000000 */
[----:B------:R-:W-:Y:S01]  /*1780*/  UMOV UR22, 0x2000 ;  /* 0x0000200000167882 */ /* 0x000fe20000000000 */
[----:B------:R-:W-:Y:S01]  /*1790*/  LEA.HI R212, R212, R103, RZ, 0x5 ;  /* 0x00000067d4d47211 */ /* 0x000fe200078f28ff */
[----:B------:R-:W-:Y:S01]  /*17a0*/  IMAD.MOV.U32 R103, RZ, RZ, RZ ;  /* 0x000000ffff677224 */ /* 0x000fe200078e00ff */
[----:B------:R-:W-:Y:S01]  /*17b0*/  SEL R211, R148, RZ, P0 ;  /* 0x000000ff94d37207 */ /* 0x000fe20000000000 */
[----:B------:R-:W-:Y:S01]  /*17c0*/  UMOV UR21, 0x1 ;  /* 0x0000000100157882 */ /* 0x000fe20000000000 */
[C---:B------:R-:W-:Y:S01]  /*17d0*/  LOP3.LUT R3, R0.reuse, 0x10, RZ, 0x3c, !PT ;  /* 0x0000001000037812 */ /* 0x040fe200078e3cff */
[----:B------:R-:W-:Y:S01]  /*17e0*/  ULDC.64 UR10, c[0x0][0x240] ;  /* 0x00009000000a7ab9 */ /* 0x000fe20000000a00 */
[C---:B------:R-:W-:Y:S01]  /*17f0*/  LOP3.LUT R2, R0.reuse, 0x20, RZ, 0x3c, !PT ;  /* 0x0000002000027812 */ /* 0x040fe200078e3cff */
[----:B------:R-:W-:Y:S01]  /*1800*/  ULDC.64 UR8, c[0x0][0x268] ;  /* 0x00009a0000087ab9 */ /* 0x000fe20000000a00 */
[----:B------:R-:W-:Y:S01]  /*1810*/  SHF.R.S32.HI R212, RZ, 0x5, R212 ;  /* 0x00000005ffd47819 */ /* 0x000fe200000114d4 */
[----:B------:R-:W-:Y:S01]  /*1820*/  ULDC.64 UR6, c[0x0][0x270] ;  /* 0x00009c0000067ab9 */ /* 0x000fe20000000a00 */
[----:B------:R-:W0:Y:S01]  /*1830*/  LDC.64 R166, c[0x0][0x238] ;  /* 0x00008e00ffa67b82 */ /* 0x000e220000000a00 */
[----:B------:R-:W-:Y:S01]  /*1840*/  LOP3.LUT R0, R0, 0x30, RZ, 0x3c, !PT ;  /* 0x0000003000007812 */ /* 0x000fe200078e3cff */
[----:B0-----:R-:W-:-:S07]  /*1850*/  IMAD R213, R167, 0x3, RZ ;  /* 0x00000003a7d57824 */ /* 0x001fce00078e02ff */
.L_x_22:
[C---:B0-----:R-:W-:Y:S01]  /*1860*/  HMMA.1688.F32 R4, R132.reuse, R136, R4 ;  /* 0x000000888404723c */ /* 0x041fe20000001004 */
[----:B------:R-:W-:Y:S01]  /*1870*/  LDSM.16.M88.4 R148, [R3+UR4] ;  /* 0x000000040394783b */ /* 0x000fe20008000200 */
[----:B------:R-:W-:Y:S01]  /*1880*/  UISETP.NE.AND UP0, UPT, UR21, 0x1, UPT ;  /* 0x000000011500788c */ /* 0x000fe2000bf05270 */
[----:B------:R-:W-:Y:S01]  /*1890*/  LOP3.LUT P6, RZ, R210, 0x1, RZ, 0xc0, !PT ;  /* 0x00000001d2ff7812 */ /* 0x000fe200078cc0ff */
[C---:B------:R-:W-:Y:S01]  /*18a0*/  HMMA.1688.F32 R8, R132.reuse, R137, R8 ;  /* 0x000000898408723c */ /* 0x040fe20000001008 */
[----:B------:R-:W-:Y:S02]  /*18b0*/  CS2R R196, SRZ ;  /* 0x0000000000c47805 */ /* 0x000fe4000001ff00 */
[----:B------:R-:W-:Y:S01]  /*18c0*/  LOP3.LUT P0, RZ, R211, 0x1, RZ, 0xc0, !PT ;  /* 0x00000001d3ff7812 */ /* 0x000fe2000780c0ff */
[----:B------:R-:W-:Y:S01]  /*18d0*/  UMOV UR15, UR5 ;  /* 0x00000005000f7c82 */ /* 0x000fe20008000000 */
[C---:B------:R-:W-:Y:S01]  /*18e0*/  HMMA.1688.F32 R12, R132.reuse, R138, R12 ;  /* 0x0000008a840c723c */ /* 0x040fe2000000100c */
[----:B------:R-:W0:Y:S01]  /*18f0*/  LDSM.16.MT88.4 R152, [R165+UR5+0x800] ;  /* 0x00080005a598783b */ /* 0x000e220008004200 */
[----:B------:R-:W-:Y:S01]  /*1900*/  UMOV UR14, UR4 ;  /* 0x00000004000e7c82 */ /* 0x000fe20008000000 */
[----:B------:R-:W-:Y:S01]  /*1910*/  UMOV UR13, UR23 ;  /* 0x00000017000d7c82 */ /* 0x000fe20008000000 */
[C---:B------:R-:W-:Y:S01]  /*1920*/  HMMA.1688.F32 R16, R132.reuse, R139, R16 ;  /* 0x0000008b8410723c */ /* 0x040fe20000001010 */
[----:B------:R-:W-:Y:S01]  /*1930*/  CS2R R198, SRZ ;  /* 0x0000000000c67805 */ /* 0x000fe2000001ff00 */
[----:B------:R-:W-:Y:S01]  /*1940*/  UMOV UR12, UR22 ;  /* 0x00000016000c7c82 */ /* 0x000fe20008000000 */
[----:B------:R-:W-:Y:S01]  /*1950*/  ULOP3.LUT UR21, UR21, 0x1, URZ, 0x3c, !UPT ;  /* 0x0000000115157892 */ /* 0x000fe2000f8e3c3f */
[C---:B------:R-:W-:Y:S01]  /*1960*/  HMMA.1688.F32 R20, R132.reuse, R140, R20 ;  /* 0x0000008c8414723c */ /* 0x040fe20000001014 */
[----:B------:R-:W0:Y:S03]  /*1970*/  LDSM.16.MT88.4 R156, [R164+UR5+0x800] ;  /* 0x00080005a49c783b */ /* 0x000e260008004200 */
[C---:B------:R-:W-:Y:S01]  /*1980*/  HMMA.1688.F32 R24, R132.reuse, R141, R24 ;  /* 0x0000008d8418723c */ /* 0x040fe20000001018 */
[----:B-1----:R-:W-:Y:S03]  /*1990*/  CS2R R176, SRZ ;  /* 0x0000000000b07805 */ /* 0x002fe6000001ff00 */
[C---:B------:R-:W-:Y:S01]  /*19a0*/  HMMA.1688.F32 R28, R132.reuse, R142, R28 ;  /* 0x0000008e841c723c */ /* 0x040fe2000000101c */
[----:B------:R-:W1:Y:S03]  /*19b0*/  LDSM.16.M88.4 R160, [R3+UR4+0x1000] ;  /* 0x0010000403a0783b */ /* 0x000e660008000200 */
[-C--:B------:R-:W-:Y:S01]  /*19c0*/  HMMA.1688.F32 R32, R132, R143.reuse, R32 ;  /* 0x0000008f8420723c */ /* 0x080fe20000001020 */
[----:B------:R-:W-:Y:S03]  /*19d0*/  CS2R R178, SRZ ;  /* 0x0000000000b27805 */ /* 0x000fe6000001ff00 */
[C---:B------:R-:W-:Y:S01]  /*19e0*/  HMMA.1688.F32 R36, R134.reuse, R143, R36 ;  /* 0x0000008f8624723c */ /* 0x040fe20000001024 */
        /* <DEDUP_REMOVED lines=12> */
[----:B------:R-:W-:Y:S02]  /*1ab0*/  CS2R R184, SRZ ;  /* 0x0000000000b87805 */ /* 0x000fe4000001ff00 */
[----:B------:R-:W2:Y:S01]  /*1ac0*/  @P0 LDG.E.LTC128B.128 R180, desc[UR16][R208.64] ;  /* 0x00000010d0b40981 */ /* 0x000ea2000c1e1d20 */
[-C--:B------:R-:W-:Y:S01]  /*1ad0*/  HMMA.1688.F32 R64, R134, R136.reuse, R64 ;  /* 0x000000888640723c */ /* 0x080fe20000001040 */
[----:B------:R-:W-:Y:S03]  /*1ae0*/  CS2R R186, SRZ ;  /* 0x0000000000ba7805 */ /* 0x000fe6000001ff00 */
[C---:B------:R-:W-:Y:S01]  /*1af0*/  HMMA.1688.F32 R68, R144.reuse, R136, R68 ;  /* 0x000000889044723c */ /* 0x040fe20000001044 */
[----:B------:R-:W-:Y:S02]  /*1b00*/  CS2R R172, SRZ ;  /* 0x0000000000ac7805 */ /* 0x000fe4000001ff00 */
[----:B------:R-:W-:Y:S01]  /*1b10*/  LDSM.16.M88.4 R132, [R2+UR4] ;  /* 0x000000040284783b */ /* 0x000fe20008000200 */
[C---:B------:R-:W-:Y:S01]  /*1b20*/  HMMA.1688.F32 R72, R144.reuse, R137, R72 ;  /* 0x000000899048723c */ /* 0x040fe20000001048 */
[----:B------:R-:W-:Y:S03]  /*1b30*/  CS2R R174, SRZ ;  /* 0x0000000000ae7805 */ /* 0x000fe6000001ff00 */
[C---:B------:R-:W-:Y:S04]  /*1b40*/  HMMA.1688.F32 R76, R144.reuse, R138, R76 ;  /* 0x0000008a904c723c */ /* 0x040fe8000000104c */
[C---:B------:R-:W-:Y:S04]  /*1b50*/  HMMA.1688.F32 R80, R144.reuse, R139, R80 ;  /* 0x0000008b9050723c */ /* 0x040fe80000001050 */
[C---:B------:R-:W-:Y:S04]  /*1b60*/  HMMA.1688.F32 R84, R144.reuse, R140, R84 ;  /* 0x0000008c9054723c */ /* 0x040fe80000001054 */
[C---:B------:R-:W-:Y:S04]  /*1b70*/  HMMA.1688.F32 R88, R144.reuse, R141, R88 ;  /* 0x0000008d9058723c */ /* 0x040fe80000001058 */
[C---:B------:R-:W-:Y:S04]  /*1b80*/  HMMA.1688.F32 R92, R144.reuse, R142, R92 ;  /* 0x0000008e905c723c */ /* 0x040fe8000000105c */
[-C--:B------:R-:W-:Y:S04]  /*1b90*/  HMMA.1688.F32 R96, R144, R143.reuse, R96 ;  /* 0x0000008f9060723c */ /* 0x080fe80000001060 */
[C---:B------:R-:W-:Y:S04]  /*1ba0*/  HMMA.1688.F32 R100, R146.reuse, R143, R100 ;  /* 0x0000008f9264723c */ /* 0x040fe80000001064 */
[C---:B------:R-:W-:Y:S04]  /*1bb0*/  HMMA.1688.F32 R104, R146.reuse, R142, R104 ;  /* 0x0000008e9268723c */ /* 0x040fe80000001068 */
[C---:B------:R-:W-:Y:S04]  /*1bc0*/  HMMA.1688.F32 R108, R146.reuse, R141, R108 ;  /* 0x0000008d926c723c */ /* 0x040fe8000000106c */
[C---:B------:R-:W-:Y:S01]  /*1bd0*/  HMMA.1688.F32 R112, R146.reuse, R140, R112 ;  /* 0x0000008c9270723c */ /* 0x040fe20000001070 */
[----:B------:R-:W-:Y:S03]  /*1be0*/  LDSM.16.MT88.4 R140, [R164+UR5+0x1000] ;  /* 0x00100005a48c783b */ /* 0x000fe60008004200 */
[C---:B------:R-:W-:Y:S04]  /*1bf0*/  HMMA.1688.F32 R116, R146.reuse, R139, R116 ;  /* 0x0000008b9274723c */ /* 0x040fe80000001074 */
[C---:B------:R-:W-:Y:S04]  /*1c00*/  HMMA.1688.F32 R120, R146.reuse, R138, R120 ;  /* 0x0000008a9278723c */ /* 0x040fe80000001078 */
[C---:B------:R-:W-:Y:S04]  /*1c10*/  HMMA.1688.F32 R124, R146.reuse, R137, R124 ;  /* 0x00000089927c723c */ /* 0x040fe8000000107c */
[----:B------:R-:W-:Y:S01]  /*1c20*/  HMMA.1688.F32 R128, R146, R136, R128 ;  /* 0x000000889280723c */ /* 0x000fe20000001080 */
[----:B------:R-:W3:-:S03]  /*1c30*/  LDSM.16.MT88.4 R136, [R165+UR5+0x1000] ;  /* 0x00100005a588783b */ /* 0x000ec60008004200 */
[C---:B0-----:R-:W-:Y:S04]  /*1c40*/  HMMA.1688.F32 R4, R148.reuse, R152, R4 ;  /* 0x000000989404723c */ /* 0x041fe80000001004 */
[C---:B------:R-:W-:Y:S01]  /*1c50*/  HMMA.1688.F32 R8, R148.reuse, R153, R8 ;  /* 0x000000999408723c */ /* 0x040fe20000001008 */
[----:B------:R-:W2:Y:S03]  /*1c60*/  LDSM.16.M88.4 R144, [R2+UR4+0x1000] ;  /* 0x001000040290783b */ /* 0x000ea60008000200 */
        /* <DEDUP_REMOVED lines=9> */
[C---:B------:R-:W-:Y:S04]  /*1d00*/  HMMA.1688.F32 R48, R150.reuse, R156, R48 ;  /* 0x0000009c9630723c */ /* 0x040fe80000001030 */
[C---:B------:R-:W-:Y:S04]  /*1d10*/  HMMA.1688.F32 R52, R150.reuse, R155, R52 ;  /* 0x0000009b9634723c */ /* 0x040fe80000001034 */
[C---:B------:R-:W-:Y:S04]  /*1d20*/  HMMA.1688.F32 R56, R150.reuse, R154, R56 ;  /* 0x0000009a9638723c */ /* 0x040fe80000001038 */
[C---:B------:R-:W-:Y:S04]  /*1d30*/  HMMA.1688.F32 R60, R150.reuse, R153, R60 ;  /* 0x00000099963c723c */ /* 0x040fe8000000103c */
[-C--:B------:R-:W-:Y:S01]  /*1d40*/  HMMA.1688.F32 R64, R150, R152.reuse, R64 ;  /* 0x000000989640723c */ /* 0x080fe20000001040 */
[----:B------:R-:W-:Y:S03]  /*1d50*/  LDSM.16.M88.4 R148, [R0+UR4] ;  /* 0x000000040094783b */ /* 0x000fe60008000200 */
[C---:B-1----:R-:W-:Y:S04]  /*1d60*/  HMMA.1688.F32 R68, R160.reuse, R152, R68 ;  /* 0x00000098a044723c */ /* 0x042fe80000001044 */
[C---:B------:R-:W-:Y:S04]  /*1d70*/  HMMA.1688.F32 R72, R160.reuse, R153, R72 ;  /* 0x00000099a048723c */ /* 0x040fe80000001048 */
        /* <DEDUP_REMOVED lines=15> */
[----:B------:R-:W0:Y:S01]  /*1e70*/  LDSM.16.MT88.4 R152, [R165+UR5+0x1800] ;  /* 0x00180005a598783b */ /* 0x000e220008004200 */
[----:B------:R-:W-:-:S02]  /*1e80*/  @UP0 UIADD3 UR5, UR5, -0x2000, URZ ;  /* 0xffffe00005050890 */ /* 0x000fc4000fffe03f */
[C---:B---3--:R-:W-:Y:S01]  /*1e90*/  HMMA.1688.F32 R4, R132.reuse, R136, R4 ;  /* 0x000000888404723c */ /* 0x048fe20000001004 */
[----:B------:R-:W-:Y:S03]  /*1ea0*/  @!UP0 UIADD3 UR5, UR15, 0x2000, URZ ;  /* 0x000020000f058890 */ /* 0x000fe6000fffe03f */
[C---:B------:R-:W-:Y:S01]  /*1eb0*/  HMMA.1688.F32 R8, R132.reuse, R137, R8 ;  /* 0x000000898408723c */ /* 0x040fe20000001008 */
[----:B------:R-:W1:Y:S01]  /*1ec0*/  LDSM.16.M88.4 R160, [R0+UR4+0x1000] ;  /* 0x0010000400a0783b */ /* 0x000e620008000200 */
[----:B------:R-:W-:Y:S02]  /*1ed0*/  @UP0 UIADD3 UR4, UR4, -0x80, URZ ;  /* 0xffffff8004040890 */ /* 0x000fe4000fffe03f */
[C---:B------:R-:W-:Y:S01]  /*1ee0*/  HMMA.1688.F32 R12, R132.reuse, R138, R12 ;  /* 0x0000008a840c723c */ /* 0x040fe2000000100c */
[----:B------:R-:W-:Y:S03]  /*1ef0*/  @!UP0 UIADD3 UR4, UR14, 0x80, URZ ;  /* 0x000000800e048890 */ /* 0x000fe6000fffe03f */
        /* <DEDUP_REMOVED lines=12> */
[-C--:B------:R-:W-:Y:S04]  /*1fc0*/  HMMA.1688.F32 R64, R134, R136.reuse, R64 ;  /* 0x000000888640723c */ /* 0x080fe80000001040 */
[C---:B--2---:R-:W-:Y:S04]  /*1fd0*/  HMMA.1688.F32 R68, R144.reuse, R136, R68 ;  /* 0x000000889044723c */ /* 0x044fe80000001044 */
        /* <DEDUP_REMOVED lines=8> */
[----:B------:R-:W-:Y:S01]  /*2060*/  LOP3.LUT R168, R211, 0x2, RZ, 0xc0, !PT ;  /* 0x00000002d3a87812 */ /* 0x000fe200078ec0ff */
[----:B------:R-:W-:Y:S01]  /*2070*/  IMAD.MOV.U32 R207, RZ, RZ, R205 ;  /* 0x000000ffffcf7224 */ /* 0x000fe200078e00cd */
[C---:B------:R-:W-:Y:S03]  /*2080*/  HMMA.1688.F32 R104, R146.reuse, R142, R104 ;  /* 0x0000008e9268723c */ /* 0x040fe60000001068 */
[----:B------:R-:W-:Y:S01]  /*2090*/  SHF.R.U32.HI R168, RZ, 0x1, R168 ;  /* 0x00000001ffa87819 */ /* 0x000fe200000116a8 */
[----:B------:R2:W3:Y:S01]  /*20a0*/  @P6 LDG.E.LTC128B.128 R196, desc[UR16][R206.64] ;  /* 0x00000010cec46981 */ /* 0x0004e2000c1e1d20 */
[----:B------:R-:W-:Y:S01]  /*20b0*/  LOP3.LUT R170, R210, 0x2, RZ, 0xc0, !PT ;  /* 0x00000002d2aa7812 */ /* 0x000fe200078ec0ff */
[C---:B------:R-:W-:Y:S02]  /*20c0*/  HMMA.1688.F32 R108, R146.reuse, R141, R108 ;  /* 0x0000008d926c723c */ /* 0x040fe4000000106c */
[----:B------:R-:W-:Y:S02]  /*20d0*/  ISETP.NE.U32.AND P2, PT, R168, RZ, PT ;  /* 0x000000ffa800720c */ /* 0x000fe40003f45070 */
[----:B------:R-:W-:Y:S01]  /*20e0*/  SHF.R.U32.HI R170, RZ, 0x1, R170 ;  /* 0x00000001ffaa7819 */ /* 0x000fe200000116aa */
[C---:B------:R-:W-:Y:S03]  /*20f0*/  HMMA.1688.F32 R112, R146.reuse, R140, R112 ;  /* 0x0000008c9270723c */ /* 0x040fe60000001070 */
[----:B------:R-:W-:Y:S01]  /*2100*/  LOP3.LUT R169, R210, 0x4, RZ, 0xc0, !PT ;  /* 0x00000004d2a97812 */ /* 0x000fe200078ec0ff */
[C---:B------:R-:W-:Y:S02]  /*2110*/  HMMA.1688.F32 R116, R146.reuse, R139, R116 ;  /* 0x0000008b9274723c */ /* 0x040fe40000001074 */
[----:B------:R-:W-:Y:S02]  /*2120*/  ISETP.NE.U32.AND P5, PT, R170, RZ, PT ;  /* 0x000000ffaa00720c */ /* 0x000fe40003fa5070 */
[----:B------:R-:W-:Y:S04]  /*2130*/  LEA R218, P6, R166, R206, 0x1 ;  /* 0x000000cea6da7211 */ /* 0x000fe800078c08ff */
[----:B------:R-:W-:Y:S01]  /*2140*/  CS2R R170, SRZ ;  /* 0x0000000000aa7805 */ /* 0x000fe2000001ff00 */
[----:B------:R4:W5:Y:S01]  /*2150*/  @P2 LDG.E.LTC128B.128 R176, desc[UR16][R208.64+0x80] ;  /* 0x00008010d0b02981 */ /* 0x000962000c1e1d20 */
[----:B------:R-:W-:Y:S01]  /*2160*/  IADD3 R216, P2, R206, R166, RZ ;  /* 0x000000a6ced87210 */ /* 0x000fe20007f5e0ff */
[C---:B------:R-:W-:Y:S03]  /*2170*/  HMMA.1688.F32 R120, R146.reuse, R138, R120 ;  /* 0x0000008a9278723c */ /* 0x040fe60000001078 */
[----:B------:R-:W-:Y:S01]  /*2180*/  SHF.R.U32.HI R169, RZ, 0x2, R169 ;  /* 0x00000002ffa97819 */ /* 0x000fe200000116a9 */
[--C-:B------:R-:W-:Y:S01]  /*2190*/  IMAD.X R217, R205, 0x1, R167.reuse, P2 ;  /* 0x00000001cdd97824 */ /* 0x100fe200010e06a7 */
[----:B------:R-:W-:Y:S01]  /*21a0*/  LEA.HI.X R219, R166, R205, R167, 0x1, P6 ;  /* 0x000000cda6db7211 */ /* 0x000fe200030f0ca7 */
[C---:B------:R-:W-:Y:S02]  /*21b0*/  HMMA.1688.F32 R124, R146.reuse, R137, R124 ;  /* 0x00000089927c723c */ /* 0x040fe4000000107c */
[----:B------:R-:W-:Y:S01]  /*21c0*/  ISETP.NE.U32.AND P4, PT, R169, RZ, PT ;  /* 0x000000ffa900720c */ /* 0x000fe20003f85070 */
[----:B------:R-:W5:Y:S01]  /*21d0*/  @P5 LDG.E.LTC128B.128 R192, desc[UR16][R216.64] ;  /* 0x00000010d8c05981 */ /* 0x000f62000c1e1d20 */
[----:B------:R-:W-:Y:S01]  /*21e0*/  LOP3.LUT R169, R210, 0x8, RZ, 0xc0, !PT ;  /* 0x00000008d2a97812 */ /* 0x000fe200078ec0ff */
[----:B------:R-:W-:Y:S03]  /*21f0*/  HMMA.1688.F32 R128, R146, R136, R128 ;  /* 0x000000889280723c */ /* 0x000fe60000001080 */
[----:B------:R-:W-:-:S01]  /*2200*/  SHF.R.U32.HI R169, RZ, 0x3, R169 ;  /* 0x00000003ffa97819 */ /* 0x000fc200000116a9 */
[C---:B0-----:R-:W-:Y:S03]  /*2210*/  HMMA.1688.F32 R4, R148.reuse, R152, R4 ;  /* 0x000000989404723c */ /* 0x041fe60000001004 */
[----:B------:R-:W-:Y:S01]  /*2220*/  ISETP.NE.U32.AND P3, PT, R169, RZ, PT ;  /* 0x000000ffa900720c */ /* 0x000fe20003f65070 */
[C---:B------:R-:W-:Y:S02]  /*2230*/  HMMA.1688.F32 R8, R148.reuse, R153, R8 ;  /* 0x000000999408723c */ /* 0x040fe40000001008 */
[----:B--2---:R-:W2:Y:S02]  /*2240*/  @P4 LDG.E.LTC128B.128 R188, desc[UR16][R218.64] ;  /* 0x00000010dabc4981 */ /* 0x004ea4000c1e1d20 */
[C---:B------:R-:W-:Y:S01]  /*2250*/  LOP3.LUT R168, R211.reuse, 0x4, RZ, 0xc0, !PT ;  /* 0x00000004d3a87812 */ /* 0x040fe200078ec0ff */
[C---:B------:R-:W-:Y:S03]  /*2260*/  HMMA.1688.F32 R12, R148.reuse, R154, R12 ;  /* 0x0000009a940c723c */ /* 0x040fe6000000100c */
[----:B------:R-:W-:Y:S01]  /*2270*/  SHF.R.U32.HI R168, RZ, 0x2, R168 ;  /* 0x00000002ffa87819 */ /* 0x000fe200000116a8 */
[C---:B------:R-:W-:Y:S03]  /*2280*/  HMMA.1688.F32 R16, R148.reuse, R155, R16 ;  /* 0x0000009b9410723c */ /* 0x040fe60000001010 */
[----:B------:R-:W-:Y:S01]  /*2290*/  ISETP.NE.U32.AND P1, PT, R168, RZ, PT ;  /* 0x000000ffa800720c */ /* 0x000fe20003f25070 */
[C---:B------:R-:W-:Y:S04]  /*22a0*/  HMMA.1688.F32 R20, R148.reuse, R156, R20 ;  /* 0x0000009c9414723c */ /* 0x040fe80000001014 */
[----:B------:R-:W-:Y:S01]  /*22b0*/  LOP3.LUT R168, R211, 0x8, RZ, 0xc0, !PT ;  /* 0x00000008d3a87812 */ /* 0x000fe200078ec0ff */
[C---:B------:R-:W-:Y:S03]  /*22c0*/  HMMA.1688.F32 R24, R148.reuse, R157, R24 ;  /* 0x0000009d9418723c */ /* 0x040fe60000001018 */
[----:B------:R-:W-:Y:S01]  /*22d0*/  IMAD.WIDE.U32 R206, R166, 0x3, R206 ;  /* 0x00000003a6ce7825 */ /* 0x000fe200078e00ce */
[----:B------:R-:W-:Y:S01]  /*22e0*/  IADD3 R214, P0, R208, UR8, RZ ;  /* 0x00000008d0d67c10 */ /* 0x000fe2000ff1e0ff */
[C---:B------:R-:W-:Y:S03]  /*22f0*/  HMMA.1688.F32 R28, R148.reuse, R158, R28 ;  /* 0x0000009e941c723c */ /* 0x040fe6000000101c */
[----:B------:R-:W-:Y:S01]  /*2300*/  IMAD.IADD R207, R207, 0x1, R213 ;  /* 0x00000001cfcf7824 */ /* 0x000fe200078e02d5 */
[----:B------:R-:W-:Y:S01]  /*2310*/  SHF.R.U32.HI R168, RZ, 0x3, R168 ;  /* 0x00000003ffa87819 */ /* 0x000fe200000116a8 */
[-C--:B------:R-:W-:Y:S03]  /*2320*/  HMMA.1688.F32 R32, R148, R159.reuse, R32 ;  /* 0x0000009f9420723c */ /* 0x080fe60000001020 */
[----:B----4-:R4:W2:Y:S01]  /*2330*/  @P3 LDG.E.LTC128B.128 R184, desc[UR16][R206.64] ;  /* 0x00000010ceb83981 */ /* 0x0108a2000c1e1d20 */
[----:B------:R-:W-:Y:S01]  /*2340*/  IADD3.X R215, R209, UR9, RZ, P0, !PT ;  /* 0x00000009d1d77c10 */ /* 0x000fe200087fe4ff */
[C---:B------:R-:W-:Y:S03]  /*2350*/  HMMA.1688.F32 R36, R150.reuse, R159, R36 ;  /* 0x0000009f9624723c */ /* 0x040fe60000001024 */
[----:B------:R-:W-:Y:S02]  /*2360*/  ISETP.NE.U32.AND P0, PT, R168, RZ, PT ;  /* 0x000000ffa800720c */ /* 0x000fe40003f05070 */
[----:B------:R-:W-:Y:S01]  /*2370*/  CS2R R168, SRZ ;  /* 0x0000000000a87805 */ /* 0x000fe2000001ff00 */
[C---:B------:R-:W-:Y:S01]  /*2380*/  HMMA.1688.F32 R40, R150.reuse, R158, R40 ;  /* 0x0000009e9628723c */ /* 0x040fe20000001028 */
[----:B------:R-:W2:Y:S03]  /*2390*/  @P1 LDG.E.LTC128B.128 R172, desc[UR16][R214.64] ;  /* 0x00000010d6ac1981 */ /* 0x000ea6000c1e1d20 */
[C---:B------:R-:W-:Y:S04]  /*23a0*/  HMMA.1688.F32 R44, R150.reuse, R157, R44 ;  /* 0x0000009d962c723c */ /* 0x040fe8000000102c */
[C---:B------:R-:W-:Y:S02]  /*23b0*/  HMMA.1688.F32 R48, R150.reuse, R156, R48 ;  /* 0x0000009c9630723c */ /* 0x040fe40000001030 */
[----:B------:R-:W2:Y:S02]  /*23c0*/  @P0 LDG.E.LTC128B.128 R168, desc[UR16][R214.64+0x80] ;  /* 0x00008010d6a80981 */ /* 0x000ea4000c1e1d20 */
[C---:B------:R-:W-:Y:S04]  /*23d0*/  HMMA.1688.F32 R52, R150.reuse, R155, R52 ;  /* 0x0000009b9634723c */ /* 0x040fe80000001034 */
[C---:B------:R-:W-:Y:S04]  /*23e0*/  HMMA.1688.F32 R56, R150.reuse, R154, R56 ;  /* 0x0000009a9638723c */ /* 0x040fe80000001038 */
[C---:B------:R-:W-:Y:S04]  /*23f0*/  HMMA.1688.F32 R60, R150.reuse, R153, R60 ;  /* 0x00000099963c723c */ /* 0x040fe8000000103c */
[-C--:B------:R-:W-:Y:S04]  /*2400*/  HMMA.1688.F32 R64, R150, R152.reuse, R64 ;  /* 0x000000989640723c */ /* 0x080fe80000001040 */
        /* <DEDUP_REMOVED lines=13> */
[----:B------:R-:W-:Y:S01]  /*24e0*/  IADD3 R208, P0, R214, UR6, RZ ;  /* 0x00000006d6d07c10 */ /* 0x000fe2000ff1e0ff */
[C---:B------:R-:W-:Y:S03]  /*24f0*/  HMMA.1688.F32 R120, R162.reuse, R154, R120 ;  /* 0x0000009aa278723c */ /* 0x040fe60000001078 */
[----:B------:R-:W-:Y:S01]  /*2500*/  IADD3.X R209, R215, UR7, RZ, P0, !PT ;  /* 0x00000007d7d17c10 */ /* 0x000fe200087fe4ff */
[C---:B------:R-:W-:Y:S02]  /*2510*/  HMMA.1688.F32 R124, R162.reuse, R153, R124 ;  /* 0x00000099a27c723c */ /* 0x040fe4000000107c */
[----:B------:R-:W-:Y:S02]  /*2520*/  ISETP.GT.AND P0, PT, R212, 0x1, PT ;  /* 0x00000001d400780c */ /* 0x000fe40003f04270 */
[----:B------:R-:W-:Y:S04]  /*2530*/  HMMA.1688.F32 R128, R162, R152, R128 ;  /* 0x00000098a280723c */ /* 0x000fe80000001080 */
[----:B----4-:R-:W-:Y:S04]  /*2540*/  IADD3 R206, P1, R206, UR10, RZ ;  /* 0x0000000acece7c10 */ /* 0x010fe8000ff3e0ff */
[----:B------:R-:W-:Y:S02]  /*2550*/  IADD3.X R205, R207, UR11, RZ, P1, !PT ;  /* 0x0000000bcfcd7c10 */ /* 0x000fe40008ffe4ff */
[C---:B------:R-:W-:Y:S01]  /*2560*/  ISETP.GT.AND P1, PT, R212.reuse, 0x2, PT ;  /* 0x00000002d400780c */ /* 0x040fe20003f24270 */
[----:B------:R-:W-:Y:S03]  /*2570*/  VIADD R212, R212, 0xffffffff ;  /* 0xffffffffd4d47836 */ /* 0x000fe60000000000 */
[----:B------:R-:W-:Y:S02]  /*2580*/  SEL R211, R211, RZ, P1 ;  /* 0x000000ffd3d37207 */ /* 0x000fe40000800000 */
[----:B------:R-:W-:Y:S01]  /*2590*/  SEL R210, R210, RZ, P1 ;  /* 0x000000ffd2d27207 */ /* 0x000fe20000800000 */
[----:B---3--:R-:W-:Y:S08]  /*25a0*/  STS.128 [R203+UR23], R196 ;  /* 0x000000c4cb007988 */ /* 0x008ff00008000c17 */
[----:B-----5:R-:W-:Y:S08]  /*25b0*/  STS.128 [R202+UR23], R192 ;  /* 0x000000c0ca007988 */ /* 0x020ff00008000c17 */
[----:B--2---:R-:W-:Y:S08]  /*25c0*/  STS.128 [R203+UR23+0x800], R188 ;  /* 0x000800bccb007988 */ /* 0x004ff00008000c17 */
[----:B------:R-:W-:Y:S01]  /*25d0*/  STS.128 [R202+UR23+0x800], R184 ;  /* 0x000800b8ca007988 */ /* 0x000fe20008000c17 */
[----:B------:R-:W-:Y:S02]  /*25e0*/  @UP0 UIADD3 UR23, UR23, 0x80, URZ ;  /* 0x0000008017170890 */ /* 0x000fe4000fffe03f */
[----:B------:R-:W-:Y:S05]  /*25f0*/  @!UP0 UIADD3 UR23, UR13, -0x80, URZ ;  /* 0xffffff800d178890 */ /* 0x000fea000fffe03f */
[----:B------:R-:W-:Y:S08]  /*2600*/  STS.128 [R201+UR22], R180 ;  /* 0x000000b4c9007988 */ /* 0x000ff00008000c16 */
[----:B------:R0:W-:Y:S08]  /*2610*/  STS.128 [R201+UR22+0x80], R176 ;  /* 0x000080b0c9007988 */ /* 0x0001f00008000c16 */
[----:B------:R1:W-:Y:S08]  /*2620*/  STS.128 [R200+UR22], R172 ;  /* 0x000000acc8007988 */ /* 0x0003f00008000c16 */
[----:B------:R1:W-:Y:S01]  /*2630*/  STS.128 [R200+UR22+0x80], R168 ;  /* 0x000080a8c8007988 */ /* 0x0003e20008000c16 */
[----:B------:R-:W-:Y:S02]  /*2640*/  @UP0 UIADD3 UR22, UR22, 0x2000, URZ ;  /* 0x0000200016160890 */ /* 0x000fe4000fffe03f */
[----:B------:R-:W-:Y:S01]  /*2650*/  @!UP0 UIADD3 UR22, UR12, -0x2000, URZ ;  /* 0xffffe0000c168890 */ /* 0x000fe2000fffe03f */
[----:B------:R-:W-:Y:S01]  /*2660*/  BAR.SYNC.DEFER_BLOCKING 0x0 ;  /* 0x0000000000007b1d */ /* 0x000fe20000010000 */
[----:B0-----:R-:W-:Y:S05]  /*2670*/  LEA R176, R204, UR4, 0x4 ;  /* 0x00000004ccb07c11 */ /* 0x001fea000f8e20ff */
[----:B------:R1:W0:Y:S08]  /*2680*/  LDSM.16.M88.4 R132, [R176] ;  /* 0x00000000b084783b */ /* 0x0002300000000200 */
[----:B------:R1:W0:Y:S08]  /*2690*/  LDSM.16.M88.4 R144, [R176+0x1000] ;  /* 0x00100000b090783b */ /* 0x0002300000000200 */
[----:B------:R1:W0:Y:S08]  /*26a0*/  LDSM.16.MT88.4 R136, [R165+UR5] ;  /* 0x00000005a588783b */ /* 0x0002300008004200 */
[----:B------:R1:W0:Y:S01]  /*26b0*/  LDSM.16.MT88.4 R140, [R164+UR5] ;  /* 0x00000005a48c783b */ /* 0x0002220008004200 */
[----:B------:R-:W-:Y:S08]  /*26c0*/  @P0 BRA `(.L_x_22) ;  /* 0xfffffff000640947 */ /* 0x000ff0000383ffff */
.L_x_21:
[----:B------:R-:W0:Y:S01]  /*26d0*/  S2R R148, SR_TID.X ;  /* 0x0000000000947919 */ /* 0x000e220000002100 */
[----:B------:R-:W2:Y:S01]  /*26e0*/  S2UR UR12, SR_CTAID.Y ;  /* 0x00000000000c79c3 */ /* 0x000ea20000002600 */
[----:B------:R-:W-:Y:S01]  /*26f0*/  ULDC.64 UR4, c[0x0][0x340] ;  /* 0x0000d00000047ab9 */ /* 0x000fe20000000a00 */
[----:B------:R-:W-:Y:S01]  /*2700*/  ULDC.64 UR14, c[0x0][0x2d0] ;  /* 0x0000b400000e7ab9 */ /* 0x000fe20000000a00 */
[----:B------:R-:W3:Y:S01]  /*2710*/  S2R R3, SR_CTAID.X ;  /* 0x0000000000037919 */ /* 0x000ee20000002500 */
[----:B------:R-:W-:Y:S01]  /*2720*/  ISETP.NE.U32.AND P1, PT, RZ, UR4, PT ;  /* 0x00000004ff007c0c */ /* 0x000fe2000bf25070 */
[----:B------:R-:W-:-:S03]  /*2730*/  UMOV UR4, 0xffffffff ;  /* 0xffffffff00047882 */ /* 0x000fc60000000000 */
[----:B------:R-:W-:Y:S01]  /*2740*/  ISETP.NE.AND.EX P1, PT, RZ, UR5, PT, P1 ;  /* 0x00000005ff007c0c */ /* 0x000fe2000bf25310 */
[----:B------:R-:W-:Y:S02]  /*2750*/  ULDC UR5, c[0x0][0x228] ;  /* 0x00008a0000057ab9 */ /* 0x000fe40000000800 */
[----:B------:R-:W-:-:S10]  /*2760*/  USHF.L.U32 UR4, UR4, UR5, URZ ;  /* 0x0000000504047299 */ /* 0x000fd4000800063f */
[----:B-1----:R-:W1:Y:S01]  /*2770*/  @P1 LDC.64 R164, c[0x0][0x340] ;  /* 0x0000d000ffa41b82 */ /* 0x002e620000000a00 */
[----:B--2---:R-:W-:Y:S01]  /*2780*/  USHF.L.U32 UR12, UR12, UR5, URZ ;  /* 0x000000050c0c7299 */ /* 0x004fe2000800063f */
[----:B0-----:R-:W-:-:S04]  /*2790*/  SHF.R.S32.HI R137, RZ, 0x1f, R148 ;  /* 0x0000001fff897819 */ /* 0x001fc80000011494 */
[CC--:B------:R-:W-:Y:S02]  /*27a0*/  LEA.HI R133, R137.reuse, R148.reuse, RZ, 0x5 ;  /* 0x0000009489857211 */ /* 0x0c0fe400078f28ff */
[----:B------:R-:W-:Y:S02]  /*27b0*/  LEA.HI R158, R137, R148, RZ, 0x7 ;  /* 0x00000094899e7211 */ /* 0x000fe400078f38ff */
[----:B------:R-:W-:Y:S02]  /*27c0*/  LOP3.LUT R135, R133, 0xffffffe0, RZ, 0xc0, !PT ;  /* 0xffffffe085877812 */ /* 0x000fe400078ec0ff */
[----:B------:R-:W-:Y:S02]  /*27d0*/  SHF.R.S32.HI R133, RZ, 0x5, R133 ;  /* 0x00000005ff857819 */ /* 0x000fe40000011485 */
[----:B---3--:R-:W-:Y:S01]  /*27e0*/  LOP3.LUT R153, R3, UR4, RZ, 0x30, !PT ;  /* 0x0000000403997c12 */ /* 0x008fe2000f8e30ff */
[----:B------:R-:W-:Y:S01]  /*27f0*/  IMAD.IADD R0, R148, 0x1, -R135 ;  /* 0x0000000194007824 */ /* 0x000fe200078e0a87 */
[----:B------:R-:W-:Y:S01]  /*2800*/  SHF.R.S32.HI R2, RZ, 0x1f, R133 ;  /* 0x0000001fff027819 */ /* 0x000fe20000011485 */
[----:B-1----:R0:W2:Y:S01]  /*2810*/  @P1 LDG.E R164, desc[UR16][R164.64] ;  /* 0x00000010a4a41981 */ /* 0x0020a2000c1e1900 */
[----:B------:R-:W-:Y:S01]  /*2820*/  SHF.R.S32.HI R3, RZ, UR5, R3 ;  /* 0x00000005ff037c19 */ /* 0x000fe20008011403 */
[----:B------:R-:W-:Y:S01]  /*2830*/  VIADD R153, R153, UR12 ;  /* 0x0000000c99997c36 */ /* 0x000fe20008000000 */
[----:B------:R-:W-:Y:S01]  /*2840*/  LEA.HI R2, R2, R133, RZ, 0x2 ;  /* 0x0000008502027211 */ /* 0x000fe200078f10ff */
[----:B------:R-:W-:Y:S01]  /*2850*/  ULDC.64 UR4, c[0x0][0x210] ;  /* 0x0000840000047ab9 */ /* 0x000fe20000000a00 */
[----:B------:R-:W-:Y:S01]  /*2860*/  SHF.R.S32.HI R149, RZ, 0x1f, R0 ;  /* 0x0000001fff957819 */ /* 0x000fe20000011400 */
[----:B------:R-:W-:Y:S01]  /*2870*/  ULDC.64 UR12, c[0x0][0x290] ;  /* 0x0000a400000c7ab9 */ /* 0x000fe20000000a00 */
[----:B------:R-:W-:-:S02]  /*2880*/  LOP3.LUT R2, R2, 0xfffffffc, RZ, 0xc0, !PT ;  /* 0xfffffffc02027812 */ /* 0x000fc400078ec0ff */
[----:B------:R-:W-:-:S03]  /*2890*/  LEA.HI R149, R149, R0, RZ, 0x4 ;  /* 0x0000000095957211 */ /* 0x000fc600078f20ff */
[----:B------:R-:W-:Y:S01]  /*28a0*/  IMAD.IADD R133, R133, 0x1, -R2 ;  /* 0x0000000185857824 */ /* 0x000fe200078e0a02 */
[----:B------:R-:W-:Y:S02]  /*28b0*/  LOP3.LUT R135, R149, 0xfffffff0, RZ, 0xc0, !PT ;  /* 0xfffffff095877812 */ /* 0x000fe400078ec0ff */
[----:B------:R-:W-:Y:S02]  /*28c0*/  LOP3.LUT R2, R158, 0xffffff80, RZ, 0xc0, !PT ;  /* 0xffffff809e027812 */ /* 0x000fe400078ec0ff */
[----:B------:R-:W-:Y:S01]  /*28d0*/  LEA.HI R156, R133, R133, RZ, 0x1 ;  /* 0x00000085859c7211 */ /* 0x000fe200078f08ff */
[----:B------:R-:W-:Y:S01]  /*28e0*/  IMAD.IADD R0, R0, 0x1, -R135 ;  /* 0x0000000100007824 */ /* 0x000fe200078e0a87 */
[----:B------:R-:W-:Y:S02]  /*28f0*/  LEA.HI.SX32 R149, R149, R2, 0x1c ;  /* 0x0000000295957211 */ /* 0x000fe400078fe2ff */
[----:B------:R-:W-:Y:S01]  /*2900*/  LOP3.LUT R150, R156, 0x3ffffffe, RZ, 0xc0, !PT ;  /* 0x3ffffffe9c967812 */ /* 0x000fe200078ec0ff */
[----:B------:R-:W-:Y:S01]  /*2910*/  IMAD R153, R153, 0x20, R0 ;  /* 0x0000002099997824 */ /* 0x000fe200078e0200 */
[----:B------:R-:W-:-:S03]  /*2920*/  SHF.R.S32.HI R156, RZ, 0x1, R156 ;  /* 0x00000001ff9c7819 */ /* 0x000fc6000001149c */
[----:B------:R-:W-:Y:S02]  /*2930*/  IMAD.IADD R150, R133, 0x1, -R150 ;  /* 0x0000000185967824 */ /* 0x000fe400078e0a96 */
[----:B------:R-:W-:Y:S02]  /*2940*/  IMAD R133, R156, 0x40, R149 ;  /* 0x000000409c857824 */ /* 0x000fe400078e0295 */
[----:B------:R-:W-:Y:S02]  /*2950*/  IMAD.SHL.U32 R153, R153, 0x4, RZ ;  /* 0x0000000499997824 */ /* 0x000fe400078e00ff */
[----:B------:R-:W-:Y:S01]  /*2960*/  IMAD R2, R150, 0x4, R133 ;  /* 0x0000000496027824 */ /* 0x000fe200078e0285 */
[----:B------:R-:W-:Y:S01]  /*2970*/  ISETP.NE.U32.AND P6, PT, RZ, UR14, PT ;  /* 0x0000000eff007c0c */ /* 0x000fe2000bfc5070 */
[----:B------:R-:W-:-:S04]  /*2980*/  IMAD.WIDE R132, R153, 0x4, RZ ;  /* 0x0000000499847825 */ /* 0x000fc800078e02ff */
[----:B------:R-:W-:Y:S01]  /*2990*/  IMAD R3, R3, 0x80, R2 ;  /* 0x0000008003037824 */ /* 0x000fe200078e0202 */
[----:B------:R-:W-:Y:S02]  /*29a0*/  ISETP.NE.AND.EX P6, PT, RZ, UR15, PT, P6 ;  /* 0x0000000fff007c0c */ /* 0x000fe4000bfc5360 */
[----:B------:R-:W-:Y:S02]  /*29b0*/  LOP3.LUT R154, R132, 0xfffffff0, RZ, 0xc0, !PT ;  /* 0xfffffff0849a7812 */ /* 0x000fe400078ec0ff */
[----:B------:R-:W-:Y:S02]  /*29c0*/  LOP3.LUT R155, R133, 0x3fffffff, RZ, 0xc0, !PT ;  /* 0x3fffffff859b7812 */ /* 0x000fe400078ec0ff */
[----:B------:R-:W-:Y:S01]  /*29d0*/  SHF.R.S32.HI R152, RZ, 0x1f, R3 ;  /* 0x0000001fff987819 */ /* 0x000fe20000011403 */
[C---:B------:R-:W-:Y:S01]  /*29e0*/  VIADD R170, R153.reuse, 0x40 ;  /* 0x0000004099aa7836 */ /* 0x040fe20000000000 */
[----:B------:R-:W-:Y:S01]  /*29f0*/  ISETP.LT.AND P5, PT, R153, UR5, P6 ;  /* 0x0000000599007c0c */ /* 0x000fe2000b7a1270 */
[----:B------:R-:W-:-:S03]  /*2a00*/  IMAD.WIDE.U32 R132, R3, UR12, R154 ;  /* 0x0000000c03847c25 */ /* 0x000fc6000f8e009a */
[C---:B------:R-:W-:Y:S01]  /*2a10*/  ISETP.LT.AND P0, PT, R3.reuse, UR4, P5 ;  /* 0x0000000403007c0c */ /* 0x040fe2000af01270 */
[----:B------:R-:W-:Y:S01]  /*2a20*/  IMAD R2, R152, UR12, RZ ;  /* 0x0000000c98027c24 */ /* 0x000fe2000f8e02ff */
[----:B------:R-:W-:Y:S01]  /*2a30*/  ISETP.LT.AND P6, PT, R170, UR5, P6 ;  /* 0x00000005aa007c0c */ /* 0x000fe2000b7c1270 */
[C---:B0-----:R-:W-:Y:S01]  /*2a40*/  VIADD R165, R3.reuse, 0x2 ;  /* 0x0000000203a57836 */ /* 0x041fe20000000000 */
[----:B------:R-:W-:Y:S01]  /*2a50*/  IADD3 R168, P2, R132, UR14, RZ ;  /* 0x0000000e84a87c10 */ /* 0x000fe2000ff5e0ff */
[C---:B------:R-:W-:Y:S01]  /*2a60*/  IMAD R2, R3.reuse, UR13, R2 ;  /* 0x0000000d03027c24 */ /* 0x040fe2000f8e0202 */
[----:B------:R-:W-:Y:S02]  /*2a70*/  ISETP.LT.AND P3, PT, R3, UR4, P6 ;  /* 0x0000000403007c0c */ /* 0x000fe4000b761270 */
[----:B------:R-:W-:Y:S02]  /*2a80*/  CS2R R144, SRZ ;  /* 0x0000000000907805 */ /* 0x000fe4000001ff00 */
[----:B------:R-:W-:Y:S01]  /*2a90*/  CS2R R146, SRZ ;  /* 0x0000000000927805 */ /* 0x000fe2000001ff00 */
[----:B------:R-:W-:Y:S01]  /*2aa0*/  ULDC.64 UR12, c[0x0][0x298] ;  /* 0x0000a600000c7ab9 */ /* 0x000fe20000000a00 */
[----:B------:R-:W-:-:S02]  /*2ab0*/  IADD3.X R169, R133, UR15, R2, P2, !PT ;  /* 0x0000000f85a97c10 */ /* 0x000fc400097fe402 */
[----:B------:R-:W-:Y:S02]  /*2ac0*/  CS2R R136, SRZ ;  /* 0x0000000000887805 */ /* 0x000fe4000001ff00 */
[----:B------:R-:W-:Y:S02]  /*2ad0*/  ISETP.LT.AND P2, PT, R165, UR4, P5 ;  /* 0x00000004a5007c0c */ /* 0x000fe4000af41270 */
[----:B------:R-:W-:Y:S02]  /*2ae0*/  CS2R R138, SRZ ;  /* 0x00000000008a7805 */ /* 0x000fe4000001ff00 */
[----:B------:R-:W-:Y:S01]  /*2af0*/  CS2R R140, SRZ ;  /* 0x00000000008c7805 */ /* 0x000fe2000001ff00 */
[----:B------:R-:W2:Y:S01]  /*2b00*/  @P0 LDG.E.LTC128B.128 R144, desc[UR16][R168.64] ;  /* 0x00000010a8900981 */ /* 0x000ea2000c1e1d20 */
[----:B------:R-:W-:Y:S02]  /*2b10*/  IADD3 R166, P0, R168, UR12, RZ ;  /* 0x0000000ca8a67c10 */ /* 0x000fe4000ff1e0ff */
[----:B------:R-:W-:Y:S01]  /*2b20*/  CS2R R142, SRZ ;  /* 0x00000000008e7805 */ /* 0x000fe2000001ff00 */
[----:B------:R-:W-:Y:S01]  /*2b30*/  @P3 IMAD.MOV.U32 R160, RZ, RZ, R168 ;  /* 0x000000ffffa03224 */ /* 0x000fe200078e00a8 */
[----:B------:R-:W-:Y:S01]  /*2b40*/  IADD3.X R167, R169, UR13, RZ, P0, !PT ;  /* 0x0000000da9a77c10 */ /* 0x000fe200087fe4ff */
[----:B------:R-:W-:Y:S01]  /*2b50*/  @P3 IMAD.MOV.U32 R161, RZ, RZ, R169 ;  /* 0x000000ffffa13224 */ /* 0x000fe200078e00a9 */
[----:B------:R-:W-:-:S02]  /*2b60*/  ISETP.LT.AND P0, PT, R165, UR4, P6 ;  /* 0x00000004a5007c0c */ /* 0x000fc4000b701270 */
[----:B------:R-:W-:Y:S02]  /*2b70*/  CS2R R132, SRZ ;  /* 0x0000000000847805 */ /* 0x000fe4000001ff00 */
[----:B------:R-:W-:Y:S01]  /*2b80*/  CS2R R134, SRZ ;  /* 0x0000000000867805 */ /* 0x000fe2000001ff00 */
[----:B------:R-:W3:Y:S01]  /*2b90*/  @P2 LDG.E.LTC128B.128 R136, desc[UR16][R166.64] ;  /* 0x00000010a6882981 */ /* 0x000ee2000c1e1d20 */
[----:B------:R-:W-:Y:S01]  /*2ba0*/  ULEA UR18, UR20, UR18, 0x1 ;  /* 0x0000001214127291 */ /* 0x000fe2000f8e083f */
[----:B------:R-:W-:Y:S01]  /*2bb0*/  SHF.R.S32.HI R158, RZ, 0x7, R158 ;  /* 0x00000007ff9e7819 */ /* 0x000fe2000001149e */
[----:B------:R-:W-:Y:S01]  /*2bc0*/  ULDC.64 UR14, c[0x0][0x320] ;  /* 0x0000c800000e7ab9 */ /* 0x000fe20000000a00 */
[----:B------:R0:W4:Y:S04]  /*2bd0*/  @P3 LDG.E.LTC128B.128 R140, desc[UR16][R160.64+0x100] ;  /* 0x00010010a08c3981 */ /* 0x000128000c1e1d20 */
[----:B0-----:R-:W-:-:S02]  /*2be0*/  @P0 IMAD.MOV.U32 R160, RZ, RZ, R166 ;  /* 0x000000ffffa00224 */ /* 0x001fc400078e00a6 */
[----:B------:R-:W-:-:S05]  /*2bf0*/  @P0 IMAD.MOV.U32 R161, RZ, RZ, R167 ;  /* 0x000000ffffa10224 */ /* 0x000fca00078e00a7 */
[----:B------:R0:W5:Y:S01]  /*2c00*/  @P0 LDG.E.LTC128B.128 R132, desc[UR16][R160.64+0x100] ;  /* 0x00010010a0840981 */ /* 0x000162000c1e1d20 */
[----:B------:R-:W1:Y:S01]  /*2c10*/  S2UR UR12, SR_CgaCtaId ;  /* 0x00000000000c79c3 */ /* 0x000e620000008800 */
[C---:B------:R-:W-:Y:S01]  /*2c20*/  LOP3.LUT R2, R148.reuse, 0x1f, RZ, 0xc0, !PT ;  /* 0x0000001f94027812 */ /* 0x040fe200078ec0ff */
[----:B------:R-:W-:Y:S01]  /*2c30*/  USHF.L.U32 UR13, UR19, 0x5, URZ ;  /* 0x00000005130d7899 */ /* 0x000fe2000800063f */
[----:B------:R-:W-:Y:S01]  /*2c40*/  LOP3.LUT R148, R148, 0x3, RZ, 0xc0, !PT ;  /* 0x0000000394947812 */ /* 0x000fe200078ec0ff */
[----:B------:R-:W-:Y:S01]  /*2c50*/  USHF.L.U32 UR18, UR18, 0x3, URZ ;  /* 0x0000000312127899 */ /* 0x000fe2000800063f */
[----:B------:R-:W-:Y:S01]  /*2c60*/  SHF.R.U32.HI R151, RZ, 0x2, R2 ;  /* 0x00000002ff977819 */ /* 0x000fe20000011602 */
[----:B------:R-:W-:Y:S02]  /*2c70*/  IMAD R149, R158, -0x70, R149 ;  /* 0xffffff909e957824 */ /* 0x000fe400078e0295 */
[----:B------:R-:W-:Y:S01]  /*2c80*/  BAR.SYNC.DEFER_BLOCKING 0x0 ;  /* 0x0000000000007b1d */ /* 0x000fe20000010000 */
[----:B------:R-:W-:Y:S01]  /*2c90*/  UIMAD UR13, UR18, 0x44, UR13 ;  /* 0x00000044120d78a4 */ /* 0x000fe2000f8e020d */
[----:B------:R-:W-:-:S04]  /*2ca0*/  IMAD R148, R151, 0x44, R148 ;  /* 0x0000004497947824 */ /* 0x000fc800078e0294 */
[----:B------:R-:W-:Y:S01]  /*2cb0*/  UMOV UR18, 0x400 ;  /* 0x0000040000127882 */ /* 0x000fe20000000000 */
[----:B------:R-:W-:Y:S01]  /*2cc0*/  VIADD R2, R148, UR13 ;  /* 0x0000000d94027c36 */ /* 0x000fe20008000000 */
[----:B------:R-:W-:Y:S01]  /*2cd0*/  ISETP.NE.U32.AND P4, PT, RZ, UR14, PT ;  /* 0x0000000eff007c0c */ /* 0x000fe2000bf85070 */
[----:B------:R-:W-:Y:S01]  /*2ce0*/  ULDC UR19, c[0x0][0x338] ;  /* 0x0000ce0000137ab9 */ /* 0x000fe20000000800 */
[----:B-1----:R-:W-:Y:S01]  /*2cf0*/  ULEA UR18, UR12, UR18, 0x18 ;  /* 0x000000120c127291 */ /* 0x002fe2000f8ec03f */
[----:B------:R-:W-:Y:S01]  /*2d00*/  IMAD R149, R156, 0x8, R149 ;  /* 0x000000089c957824 */ /* 0x000fe200078e0295 */
[----:B------:R-:W-:Y:S01]  /*2d10*/  ISETP.NE.AND.EX P4, PT, RZ, UR15, PT, P4 ;  /* 0x0000000fff007c0c */ /* 0x000fe2000bf85340 */
[----:B------:R-:W-:-:S03]  /*2d20*/  ULDC.64 UR12, c[0x0][0x2e0] ;  /* 0x0000b800000c7ab9 */ /* 0x000fc60000000a00 */
[----:B------:R-:W-:-:S05]  /*2d30*/  LEA R2, R2, UR18, 0x3 ;  /* 0x0000001202027c11 */ /* 0x000fca000f8e18ff */
[----:B------:R1:W-:Y:S04]  /*2d40*/  STS.64 [R2], R4 ;  /* 0x0000000402007388 */ /* 0x0003e80000000a00 */
[----:B------:R1:W-:Y:S04]  /*2d50*/  STS.64 [R2+0x20], R8 ;  /* 0x0000200802007388 */ /* 0x0003e80000000a00 */
[----:B------:R-:W-:Y:S04]  /*2d60*/  STS.64 [R2+0x40], R12 ;  /* 0x0000400c02007388 */ /* 0x000fe80000000a00 */
[----:B------:R-:W-:Y:S04]  /*2d70*/  STS.64 [R2+0x60], R16 ;  /* 0x0000601002007388 */ /* 0x000fe80000000a00 */
[----:B------:R-:W-:Y:S04]  /*2d80*/  STS.64 [R2+0x80], R20 ;  /* 0x0000801402007388 */ /* 0x000fe80000000a00 */
[----:B------:R-:W-:Y:S04]  /*2d90*/  STS.64 [R2+0xa0], R24 ;  /* 0x0000a01802007388 */ /* 0x000fe80000000a00 */
[----:B------:R-:W-:Y:S04]  /*2da0*/  STS.64 [R2+0xc0], R28 ;  /* 0x0000c01c02007388 */ /* 0x000fe80000000a00 */
[----:B------:R1:W-:Y:S01]  /*2db0*/  STS.64 [R2+0xe0], R32 ;  /* 0x0000e02002007388 */ /* 0x0003e20000000a00 */
[----:B------:R-:W-:-:S04]  /*2dc0*/  IMAD R149, R150, 0x4, R149 ;  /* 0x0000000496957824 */ /* 0x000fc800078e0295 */
[----:B------:R-:W-:-:S04]  /*2dd0*/  IMAD R149, R149, 0x220, RZ ;  /* 0x0000022095957824 */ /* 0x000fc800078e02ff */
[----:B------:R-:W-:Y:S01]  /*2de0*/  IMAD.U32 R0, R0, 0x10, R149 ;  /* 0x0000001000007824 */ /* 0x000fe200078e0095 */
[----:B------:R-:W-:Y:S06]  /*2df0*/  BAR.SYNC.DEFER_BLOCKING 0x0 ;  /* 0x0000000000007b1d */ /* 0x000fec0000010000 */
[----:B------:R-:W2:Y:S04]  /*2e00*/  LDS.128 R148, [R0+UR18] ;  /* 0x0000001200947984 */ /* 0x000ea80008000c00 */
[----:B------:R-:W3:Y:S04]  /*2e10*/  LDS.128 R156, [R0+UR18+0x440] ;  /* 0x00044012009c7984 */ /* 0x000ee80008000c00 */
[----:B0-----:R-:W4:Y:S01]  /*2e20*/  LDS.128 R160, [R0+UR18+0x100] ;  /* 0x0001001200a07984 */ /* 0x001f220008000c00 */
[----:B------:R-:W-:Y:S01]  /*2e30*/  ISETP.LT.AND P3, PT, R153, UR5, P4 ;  /* 0x0000000599007c0c */ /* 0x000fe2000a761270 */
[----:B-1----:R-:W-:-:S02]  /*2e40*/  IMAD R4, R152, UR12, RZ ;  /* 0x0000000c98047c24 */ /* 0x002fc4000f8e02ff */
[C---:B------:R-:W-:Y:S02]  /*2e50*/  IMAD.WIDE.U32 R8, R3.reuse, UR12, R154 ;  /* 0x0000000c03087c25 */ /* 0x040fe4000f8e009a */
[----:B------:R-:W5:Y:S01]  /*2e60*/  LDS.128 R152, [R0+UR18+0x540] ;  /* 0x0005401200987984 */ /* 0x000f620008000c00 */
[----:B------:R-:W-:Y:S02]  /*2e70*/  ISETP.LT.AND P4, PT, R170, UR5, P4 ;  /* 0x00000005aa007c0c */ /* 0x000fe4000a781270 */
[C---:B------:R-:W-:Y:S01]  /*2e80*/  ISETP.LT.AND P0, PT, R3.reuse, UR4, P3 ;  /* 0x0000000403007c0c */ /* 0x040fe20009f01270 */
[C---:B------:R-:W-:Y:S01]  /*2e90*/  IMAD R4, R3.reuse, UR13, R4 ;  /* 0x0000000d03047c24 */ /* 0x040fe2000f8e0204 */
[C---:B------:R-:W-:Y:S01]  /*2ea0*/  ISETP.LT.AND P2, PT, R3.reuse, UR4, P4 ;  /* 0x0000000403007c0c */ /* 0x040fe2000a741270 */
[----:B------:R-:W-:Y:S01]  /*2eb0*/  ULDC.64 UR12, c[0x0][0x2e8] ;  /* 0x0000ba00000c7ab9 */ /* 0x000fe20000000a00 */
[C---:B------:R-:W-:Y:S02]  /*2ec0*/  VIADD R33, R3.reuse, 0x8 ;  /* 0x0000000803217836 */ /* 0x040fe40000000000 */
[----:B------:R-:W-:Y:S01]  /*2ed0*/  VIADD R32, R3, 0xa ;  /* 0x0000000a03207836 */ /* 0x000fe20000000000 */
[----:B------:R-:W2:Y:S01]  /*2ee0*/  @!P1 LDC R164, c[0x0][0x330] ;  /* 0x0000cc00ffa49b82 */ /* 0x000ea20000000800 */
[----:B------:R-:W-:-:S04]  /*2ef0*/  IADD3 R12, P1, R8, UR14, RZ ;  /* 0x0000000e080c7c10 */ /* 0x000fc8000ff3e0ff */
[----:B------:R-:W-:Y:S01]  /*2f00*/  IADD3.X R13, R9, UR15, R4, P1, !PT ;  /* 0x0000000f090d7c10 */ /* 0x000fe20008ffe404 */
[----:B------:R-:W-:Y:S01]  /*2f10*/  ULDC.64 UR14, c[0x0][0x2b0] ;  /* 0x0000ac00000e7ab9 */ /* 0x000fe20000000a00 */
[----:B------:R-:W-:-:S04]  /*2f20*/  IADD3 R16, P1, R12, UR12, RZ ;  /* 0x0000000c0c107c10 */ /* 0x000fc8000ff3e0ff */
[----:B------:R-:W-:Y:S01]  /*2f30*/  IADD3.X R17, R13, UR13, RZ, P1, !PT ;  /* 0x0000000d0d117c10 */ /* 0x000fe20008ffe4ff */
[----:B------:R-:W-:Y:S01]  /*2f40*/  UIADD3 UR20, UP0, UR14, 0x100, URZ ;  /* 0x000001000e147890 */ /* 0x000fe2000ff1e03f */
[----:B------:R-:W-:Y:S01]  /*2f50*/  ISETP.LT.AND P1, PT, R33, UR4, P5 ;  /* 0x0000000421007c0c */ /* 0x000fe2000af21270 */
[----:B------:R-:W-:Y:S02]  /*2f60*/  ULDC.64 UR12, c[0x0][0x300] ;  /* 0x0000c000000c7ab9 */ /* 0x000fe40000000a00 */
[----:B------:R-:W-:Y:S01]  /*2f70*/  UIADD3.X UR5, URZ, UR15, URZ, UP0, !UPT ;  /* 0x0000000f3f057290 */ /* 0x000fe200087fe43f */
[-C--:B--2---:R-:W-:Y:S01]  /*2f80*/  FFMA R148, R148, R164.reuse, R144 ;  /* 0x000000a494947223 */ /* 0x084fe20000000090 */
[-C--:B------:R-:W-:Y:S01]  /*2f90*/  FFMA R149, R149, R164.reuse, R145 ;  /* 0x000000a495957223 */ /* 0x080fe20000000091 */
[-C--:B------:R-:W-:Y:S01]  /*2fa0*/  FFMA R150, R150, R164.reuse, R146 ;  /* 0x000000a496967223 */ /* 0x080fe20000000092 */
[----:B------:R-:W-:Y:S02]  /*2fb0*/  FFMA R151, R151, R164, R147 ;  /* 0x000000a497977223 */ /* 0x000fe40000000093 */
[----:B------:R-:W-:-:S02]  /*2fc0*/  FMNMX.NAN R148, R148, UR19, !PT ;  /* 0x0000001394947c09 */ /* 0x000fc4000f820000 */
[----:B------:R-:W-:Y:S02]  /*2fd0*/  FMNMX.NAN R149, R149, UR19, !PT ;  /* 0x0000001395957c09 */ /* 0x000fe4000f820000 */
[----:B------:R-:W-:Y:S01]  /*2fe0*/  FMNMX.NAN R150, R150, UR19, !PT ;  /* 0x0000001396967c09 */ /* 0x000fe2000f820000 */
[-C--:B---3--:R-:W-:Y:S01]  /*2ff0*/  FFMA R5, R157, R164.reuse, R137 ;  /* 0x000000a49d057223 */ /* 0x088fe20000000089 */
[----:B------:R-:W-:Y:S01]  /*3000*/  FMNMX.NAN R151, R151, UR19, !PT ;  /* 0x0000001397977c09 */ /* 0x000fe2000f820000 */
[-C--:B------:R-:W-:Y:S01]  /*3010*/  FFMA R4, R158, R164.reuse, R138 ;  /* 0x000000a49e047223 */ /* 0x080fe2000000008a */
[-C--:B----4-:R-:W-:Y:S01]  /*3020*/  FFMA R160, R160, R164.reuse, R140 ;  /* 0x000000a4a0a07223 */ /* 0x090fe2000000008c */
[-C--:B------:R-:W-:Y:S01]  /*3030*/  FFMA R161, R161, R164.reuse, R141 ;  /* 0x000000a4a1a17223 */ /* 0x080fe2000000008d */
[-C--:B------:R-:W-:Y:S01]  /*3040*/  FFMA R162, R162, R164.reuse, R142 ;  /* 0x000000a4a2a27223 */ /* 0x080fe2000000008e */
[-C--:B------:R-:W-:Y:S01]  /*3050*/  FFMA R163, R163, R164.reuse, R143 ;  /* 0x000000a4a3a37223 */ /* 0x080fe2000000008f */
[----:B------:R0:W-:Y:S01]  /*3060*/  @P0 STG.E.128 desc[UR16][R12.64], R148 ;  /* 0x000000940c000986 */ /* 0x0001e2000c101d10 */
[----:B------:R-:W-:Y:S01]  /*3070*/  FFMA R8, R156, R164, R136 ;  /* 0x000000a49c087223 */ /* 0x000fe20000000088 */
[----:B------:R-:W-:-:S02]  /*3080*/  FMNMX.NAN R156, R160, UR19, !PT ;  /* 0x00000013a09c7c09 */ /* 0x000fc4000f820000 */
[----:B------:R-:W-:Y:S02]  /*3090*/  FMNMX.NAN R157, R161, UR19, !PT ;  /* 0x00000013a19d7c09 */ /* 0x000fe4000f820000 */
[----:B------:R-:W-:Y:S02]  /*30a0*/  FMNMX.NAN R158, R162, UR19, !PT ;  /* 0x00000013a29e7c09 */ /* 0x000fe4000f820000 */
[----:B------:R-:W-:Y:S01]  /*30b0*/  ISETP.LT.AND P0, PT, R165, UR4, P3 ;  /* 0x00000004a5007c0c */ /* 0x000fe20009f01270 */
[----:B0-----:R-:W-:Y:S01]  /*30c0*/  FFMA R151, R159, R164, R139 ;  /* 0x000000a49f977223 */ /* 0x001fe2000000008b */
[----:B------:R-:W-:Y:S01]  /*30d0*/  FMNMX.NAN R149, R5, UR19, !PT ;  /* 0x0000001305957c09 */ /* 0x000fe2000f820000 */
[----:B------:R-:W-:Y:S01]  /*30e0*/  @P2 IMAD.MOV.U32 R5, RZ, RZ, R13 ;  /* 0x000000ffff052224 */ /* 0x000fe200078e000d */
[----:B------:R-:W-:Y:S01]  /*30f0*/  FMNMX.NAN R150, R4, UR19, !PT ;  /* 0x0000001304967c09 */ /* 0x000fe2000f820000 */
[----:B------:R-:W-:Y:S01]  /*3100*/  @P2 IMAD.MOV.U32 R4, RZ, RZ, R12 ;  /* 0x000000ffff042224 */ /* 0x000fe200078e000c */
[----:B------:R-:W-:-:S05]  /*3110*/  FMNMX.NAN R159, R163, UR19, !PT ;  /* 0x00000013a39f7c09 */ /* 0x000fca000f820000 */
[----:B------:R0:W-:Y:S01]  /*3120*/  @P2 STG.E.128 desc[UR16][R4.64+0x100], R156 ;  /* 0x0001009c04002986 */ /* 0x0001e2000c101d10 */
[----:B------:R-:W-:Y:S02]  /*3130*/  ISETP.LT.AND P2, PT, R165, UR4, P4 ;  /* 0x00000004a5007c0c */ /* 0x000fe4000a741270 */
[----:B------:R-:W-:Y:S02]  /*3140*/  FMNMX.NAN R148, R8, UR19, !PT ;  /* 0x0000001308947c09 */ /* 0x000fe4000f820000 */
[----:B------:R-:W-:Y:S01]  /*3150*/  FMNMX.NAN R151, R151, UR19, !PT ;  /* 0x0000001397977c09 */ /* 0x000fe2000f820000 */
[-C--:B-----5:R-:W-:Y:S01]  /*3160*/  FFMA R152, R152, R164.reuse, R132 ;  /* 0x000000a498987223 */ /* 0x0a0fe20000000084 */
[-C--:B------:R-:W-:Y:S01]  /*3170*/  FFMA R153, R153, R164.reuse, R133 ;  /* 0x000000a499997223 */ /* 0x080fe20000000085 */
[-C--:B------:R-:W-:Y:S01]  /*3180*/  FFMA R154, R154, R164.reuse, R134 ;  /* 0x000000a49a9a7223 */ /* 0x080fe20000000086 */
[----:B------:R-:W-:Y:S01]  /*3190*/  FFMA R155, R155, R164, R135 ;  /* 0x000000a49b9b7223 */ /* 0x000fe20000000087 */
[----:B------:R-:W-:Y:S01]  /*31a0*/  @P0 STG.E.128 desc[UR16][R16.64], R148 ;  /* 0x0000009410000986 */ /* 0x000fe2000c101d10 */
[----:B------:R-:W-:-:S02]  /*31b0*/  IADD3 R28, P0, R168, UR14, RZ ;  /* 0x0000000ea81c7c10 */ /* 0x000fc4000ff1e0ff */
[----:B------:R-:W-:Y:S02]  /*31c0*/  FMNMX.NAN R152, R152, UR19, !PT ;  /* 0x0000001398987c09 */ /* 0x000fe4000f820000 */
[----:B------:R-:W-:Y:S02]  /*31d0*/  FMNMX.NAN R153, R153, UR19, !PT ;  /* 0x0000001399997c09 */ /* 0x000fe4000f820000 */
[----:B------:R-:W-:Y:S02]  /*31e0*/  FMNMX.NAN R154, R154, UR19, !PT ;  /* 0x000000139a9a7c09 */ /* 0x000fe4000f820000 */
[----:B------:R-:W-:Y:S02]  /*31f0*/  FMNMX.NAN R155, R155, UR19, !PT ;  /* 0x000000139b9b7c09 */ /* 0x000fe4000f820000 */
[----:B------:R-:W-:Y:S02]  /*3200*/  IADD3.X R29, R169, UR15, RZ, P0, !PT ;  /* 0x0000000fa91d7c10 */ /* 0x000fe400087fe4ff */
[----:B------:R-:W-:Y:S01]  /*3210*/  ISETP.LT.AND P0, PT, R33, UR4, P6 ;  /* 0x0000000421007c0c */ /* 0x000fe2000b701270 */
[----:B0-----:R-:W-:-:S02]  /*3220*/  @P2 IMAD.MOV.U32 R4, RZ, RZ, R16 ;  /* 0x000000ffff042224 */ /* 0x001fc400078e0010 */
[----:B------:R-:W-:-:S05]  /*3230*/  @P2 IMAD.MOV.U32 R5, RZ, RZ, R17 ;  /* 0x000000ffff052224 */ /* 0x000fca00078e0011 */
[----:B------:R0:W-:Y:S04]  /*3240*/  @P2 STG.E.128 desc[UR16][R4.64+0x100], R152 ;  /* 0x0001009804002986 */ /* 0x0001e8000c101d10 */
[----:B------:R-:W2:Y:S01]  /*3250*/  @P1 LDG.E.LTC128B.128 R144, desc[UR16][R28.64] ;  /* 0x000000101c901981 */ /* 0x000ea2000c1e1d20 */
[----:B------:R-:W-:-:S04]  /*3260*/  IADD3 R8, P1, R168, UR20, RZ ;  /* 0x00000014a8087c10 */ /* 0x000fc8000ff3e0ff */
[----:B------:R-:W-:Y:S02]  /*3270*/  IADD3.X R9, R169, UR5, RZ, P1, !PT ;  /* 0x00000005a9097c10 */ /* 0x000fe40008ffe4ff */
[----:B------:R-:W-:-:S03]  /*3280*/  ISETP.LT.AND P1, PT, R32, UR4, P5 ;  /* 0x0000000420007c0c */ /* 0x000fc6000af21270 */
[----:B------:R1:W3:Y:S01]  /*3290*/  @P0 LDG.E.LTC128B.128 R140, desc[UR16][R8.64] ;  /* 0x00000010088c0981 */ /* 0x0002e2000c1e1d20 */
[----:B------:R-:W-:-:S04]  /*32a0*/  IADD3 R24, P0, R166, UR14, RZ ;  /* 0x0000000ea6187c10 */ /* 0x000fc8000ff1e0ff */
[----:B------:R-:W-:-:S05]  /*32b0*/  IADD3.X R25, R167, UR15, RZ, P0, !PT ;  /* 0x0000000fa7197c10 */ /* 0x000fca00087fe4ff */
[----:B------:R-:W4:Y:S01]  /*32c0*/  @P1 LDG.E.LTC128B.128 R136, desc[UR16][R24.64] ;  /* 0x0000001018881981 */ /* 0x000f22000c1e1d20 */
[----:B------:R-:W-:Y:S02]  /*32d0*/  ISETP.LT.AND P1, PT, R32, UR4, P6 ;  /* 0x0000000420007c0c */ /* 0x000fe4000b721270 */
[----:B0-----:R-:W-:-:S04]  /*32e0*/  IADD3 R4, P0, R166, UR20, RZ ;  /* 0x00000014a6047c10 */ /* 0x001fc8000ff1e0ff */
[----:B------:R-:W-:-:S07]  /*32f0*/  IADD3.X R5, R167, UR5, RZ, P0, !PT ;  /* 0x00000005a7057c10 */ /* 0x000fce00087fe4ff */
[----:B------:R2:W5:Y:S01]  /*3300*/  @P1 LDG.E.LTC128B.128 R132, desc[UR16][R4.64] ;  /* 0x0000001004841981 */ /* 0x000562000c1e1d20 */
[----:B------:R-:W-:Y:S06]  /*3310*/  BAR.SYNC.DEFER_BLOCKING 0x0 ;  /* 0x0000000000007b1d */ /* 0x000fec0000010000 */
[----:B------:R-:W-:Y:S04]  /*3320*/  STS.64 [R2], R6 ;  /* 0x0000000602007388 */ /* 0x000fe80000000a00 */
[----:B------:R-:W-:Y:S04]  /*3330*/  STS.64 [R2+0x20], R10 ;  /* 0x0000200a02007388 */ /* 0x000fe80000000a00 */
[----:B------:R-:W-:Y:S04]  /*3340*/  STS.64 [R2+0x40], R14 ;  /* 0x0000400e02007388 */ /* 0x000fe80000000a00 */
[----:B------:R-:W-:Y:S04]  /*3350*/  STS.64 [R2+0x60], R18 ;  /* 0x0000601202007388 */ /* 0x000fe80000000a00 */
[----:B------:R0:W-:Y:S04]  /*3360*/  STS.64 [R2+0x80], R22 ;  /* 0x0000801602007388 */ /* 0x0001e80000000a00 */
[----:B------:R-:W-:Y:S04]  /*3370*/  STS.64 [R2+0xa0], R26 ;  /* 0x0000a01a02007388 */ /* 0x000fe80000000a00 */
[----:B------:R0:W-:Y:S04]  /*3380*/  STS.64 [R2+0xc0], R30 ;  /* 0x0000c01e02007388 */ /* 0x0001e80000000a00 */
[----:B------:R-:W-:Y:S01]  /*3390*/  STS.64 [R2+0xe0], R34 ;  /* 0x0000e02202007388 */ /* 0x000fe20000000a00 */
[----:B------:R-:W-:Y:S06]  /*33a0*/  BAR.SYNC.DEFER_BLOCKING 0x0 ;  /* 0x0000000000007b1d */ /* 0x000fec0000010000 */
[----:B------:R-:W2:Y:S04]  /*33b0*/  LDS.128 R156, [R0+UR18] ;  /* 0x00000012009c7984 */ /* 0x000ea80008000c00 */
[----:B------:R-:W3:Y:S04]  /*33c0*/  LDS.128 R152, [R0+UR18+0x100] ;  /* 0x0001001200987984 */ /* 0x000ee80008000c00 */
[----:B------:R-:W4:Y:S04]  /*33d0*/  LDS.128 R148, [R0+UR18+0x440] ;  /* 0x0004401200947984 */ /* 0x000f280008000c00 */
[----:B-1----:R-:W5:Y:S01]  /*33e0*/  LDS.128 R8, [R0+UR18+0x540] ;  /* 0x0005401200087984 */ /* 0x002f620008000c00 */
[----:B------:R-:W-:-:S02]  /*33f0*/  ISETP.LT.AND P0, PT, R33, UR4, P3 ;  /* 0x0000000421007c0c */ /* 0x000fc40009f01270 */
[----:B------:R-:W-:Y:S01]  /*3400*/  IADD3 R20, P1, R12, UR12, RZ ;  /* 0x0000000c0c147c10 */ /* 0x000fe2000ff3e0ff */
[----:B------:R-:W-:-:S03]  /*3410*/  UIADD3 UR22, UP0, UR12, 0x100, URZ ;  /* 0x000001000c167890 */ /* 0x000fc6000ff1e03f */
[----:B------:R-:W-:Y:S01]  /*3420*/  IADD3.X R21, R13, UR13, RZ, P1, !PT ;  /* 0x0000000d0d157c10 */ /* 0x000fe20008ffe4ff */
[----:B------:R-:W-:Y:S01]  /*3430*/  UIADD3.X UR21, URZ, UR13, URZ, UP0, !UPT ;  /* 0x0000000d3f157290 */ /* 0x000fe200087fe43f */
[----:B------:R-:W-:Y:S02]  /*3440*/  ISETP.LT.AND P2, PT, R33, UR4, P4 ;  /* 0x0000000421007c0c */ /* 0x000fe4000a741270 */
[----:B0-----:R-:W-:Y:S01]  /*3450*/  IADD3 R22, P1, R16, UR12, RZ ;  /* 0x0000000c10167c10 */ /* 0x001fe2000ff3e0ff */
[----:B------:R-:W-:-:S03]  /*3460*/  VIADD R30, R3, 0x10 ;  /* 0x00000010031e7836 */ /* 0x000fc60000000000 */
[----:B------:R-:W-:Y:S02]  /*3470*/  IADD3.X R23, R17, UR13, RZ, P1, !PT ;  /* 0x0000000d11177c10 */ /* 0x000fe40008ffe4ff */
[----:B------:R-:W-:-:S04]  /*3480*/  IADD3 R16, P1, R16, UR22, RZ ;  /* 0x0000001610107c10 */ /* 0x000fc8000ff3e0ff */
[----:B------:R-:W-:Y:S02]  /*3490*/  IADD3.X R17, R17, UR21, RZ, P1, !PT ;  /* 0x0000001511117c10 */ /* 0x000fe40008ffe4ff */
[----:B------:R-:W-:Y:S01]  /*34a0*/  ISETP.LT.AND P1, PT, R30, UR4, P5 ;  /* 0x000000041e007c0c */ /* 0x000fe2000af21270 */
[-C--:B--2---:R-:W-:Y:S01]  /*34b0*/  FFMA R4, R156, R164.reuse, R144 ;  /* 0x000000a49c047223 */ /* 0x084fe20000000090 */
[-C--:B------:R-:W-:Y:S01]  /*34c0*/  FFMA R5, R157, R164.reuse, R145 ;  /* 0x000000a49d057223 */ /* 0x080fe20000000091 */
[-C--:B------:R-:W-:Y:S01]  /*34d0*/  FFMA R6, R158, R164.reuse, R146 ;  /* 0x000000a49e067223 */ /* 0x080fe20000000092 */
[----:B------:R-:W-:Y:S02]  /*34e0*/  FFMA R7, R159, R164, R147 ;  /* 0x000000a49f077223 */ /* 0x000fe40000000093 */
[----:B------:R-:W-:Y:S02]  /*34f0*/  FMNMX.NAN R4, R4, UR19, !PT ;  /* 0x0000001304047c09 */ /* 0x000fe4000f820000 */
[----:B------:R-:W-:-:S02]  /*3500*/  FMNMX.NAN R5, R5, UR19, !PT ;  /* 0x0000001305057c09 */ /* 0x000fc4000f820000 */
[----:B------:R-:W-:Y:S02]  /*3510*/  FMNMX.NAN R6, R6, UR19, !PT ;  /* 0x0000001306067c09 */ /* 0x000fe4000f820000 */
[----:B------:R-:W-:Y:S01]  /*3520*/  FMNMX.NAN R7, R7, UR19, !PT ;  /* 0x0000001307077c09 */ /* 0x000fe2000f820000 */
[----:B---3--:R-:W-:-:S04]  /*3530*/  FFMA R153, R153, R164, R141 ;  /* 0x000000a499997223 */ /* 0x008fc8000000008d */
[----:B------:R0:W-:Y:S01]  /*3540*/  @P0 STG.E.128 desc[UR16][R20.64], R4 ;  /* 0x0000000414000986 */ /* 0x0001e2000c101d10 */
[----:B------:R-:W-:Y:S01]  /*3550*/  IADD3 R18, P0, R12, UR22, RZ ;  /* 0x000000160c127c10 */ /* 0x000fe2000ff1e0ff */
[-C--:B------:R-:W-:Y:S01]  /*3560*/  FFMA R12, R152, R164.reuse, R140 ;  /* 0x000000a4980c7223 */ /* 0x080fe2000000008c */
[-C--:B------:R-:W-:Y:S01]  /*3570*/  FFMA R14, R154, R164.reuse, R142 ;  /* 0x000000a49a0e7223 */ /* 0x080fe2000000008e */
[-C--:B------:R-:W-:Y:S01]  /*3580*/  FFMA R15, R155, R164.reuse, R143 ;  /* 0x000000a49b0f7223 */ /* 0x080fe2000000008f */
[----:B------:R-:W-:Y:S02]  /*3590*/  IADD3.X R19, R13, UR21, RZ, P0, !PT ;  /* 0x000000150d137c10 */ /* 0x000fe400087fe4ff */
[----:B------:R-:W-:Y:S01]  /*35a0*/  ISETP.LT.AND P0, PT, R32, UR4, P3 ;  /* 0x0000000420007c0c */ /* 0x000fe20009f01270 */
[-C--:B----4-:R-:W-:Y:S01]  /*35b0*/  FFMA R148, R148, R164.reuse, R136 ;  /* 0x000000a494947223 */ /* 0x090fe20000000088 */
[----:B------:R-:W-:Y:S01]  /*35c0*/  FFMA R149, R149, R164, R137 ;  /* 0x000000a495957223 */ /* 0x000fe20000000089 */
[----:B------:R-:W-:-:S02]  /*35d0*/  FMNMX.NAN R12, R12, UR19, !PT ;  /* 0x000000130c0c7c09 */ /* 0x000fc4000f820000 */
[----:B------:R-:W-:Y:S02]  /*35e0*/  FMNMX.NAN R13, R153, UR19, !PT ;  /* 0x00000013990d7c09 */ /* 0x000fe4000f820000 */
[----:B------:R-:W-:Y:S02]  /*35f0*/  FMNMX.NAN R14, R14, UR19, !PT ;  /* 0x000000130e0e7c09 */ /* 0x000fe4000f820000 */
[----:B------:R-:W-:-:S05]  /*3600*/  FMNMX.NAN R15, R15, UR19, !PT ;  /* 0x000000130f0f7c09 */ /* 0x000fca000f820000 */
[----:B------:R-:W-:Y:S01]  /*3610*/  @P2 STG.E.128 desc[UR16][R18.64], R12 ;  /* 0x0000000c12002986 */ /* 0x000fe2000c101d10 */
[----:B------:R-:W-:Y:S01]  /*3620*/  ISETP.LT.AND P2, PT, R32, UR4, P4 ;  /* 0x0000000420007c0c */ /* 0x000fe2000a741270 */
[-C--:B-----5:R-:W-:Y:S01]  /*3630*/  FFMA R8, R8, R164.reuse, R132 ;  /* 0x000000a408087223 */ /* 0x0a0fe20000000084 */
[-C--:B------:R-:W-:Y:S01]  /*3640*/  FFMA R9, R9, R164.reuse, R133 ;  /* 0x000000a409097223 */ /* 0x080fe20000000085 */
[-C--:B0-----:R-:W-:Y:S01]  /*3650*/  FFMA R6, R150, R164.reuse, R138 ;  /* 0x000000a496067223 */ /* 0x081fe2000000008a */
[----:B------:R-:W-:Y:S01]  /*3660*/  FFMA R7, R151, R164, R139 ;  /* 0x000000a497077223 */ /* 0x000fe2000000008b */
[----:B------:R-:W-:Y:S02]  /*3670*/  FMNMX.NAN R4, R148, UR19, !PT ;  /* 0x0000001394047c09 */ /* 0x000fe4000f820000 */
[----:B------:R-:W-:Y:S02]  /*3680*/  FMNMX.NAN R5, R149, UR19, !PT ;  /* 0x0000001395057c09 */ /* 0x000fe4000f820000 */
[----:B------:R-:W-:-:S02]  /*3690*/  FMNMX.NAN R6, R6, UR19, !PT ;  /* 0x0000001306067c09 */ /* 0x000fc4000f820000 */
[----:B------:R-:W-:Y:S01]  /*36a0*/  FMNMX.NAN R7, R7, UR19, !PT ;  /* 0x0000001307077c09 */ /* 0x000fe2000f820000 */
[-C--:B------:R-:W-:Y:S01]  /*36b0*/  FFMA R10, R10, R164.reuse, R134 ;  /* 0x000000a40a0a7223 */ /* 0x080fe20000000086 */
[----:B------:R-:W-:-:S03]  /*36c0*/  FFMA R11, R11, R164, R135 ;  /* 0x000000a40b0b7223 */ /* 0x000fc60000000087 */
[----:B------:R0:W-:Y:S01]  /*36d0*/  @P0 STG.E.128 desc[UR16][R22.64], R4 ;  /* 0x0000000416000986 */ /* 0x0001e2000c101d10 */
[----:B------:R-:W-:Y:S02]  /*36e0*/  IADD3 R26, P0, R28, UR14, RZ ;  /* 0x0000000e1c1a7c10 */ /* 0x000fe4000ff1e0ff */
[----:B------:R-:W-:Y:S02]  /*36f0*/  FMNMX.NAN R8, R8, UR19, !PT ;  /* 0x0000001308087c09 */ /* 0x000fe4000f820000 */
[----:B------:R-:W-:Y:S02]  /*3700*/  FMNMX.NAN R9, R9, UR19, !PT ;  /* 0x0000001309097c09 */ /* 0x000fe4000f820000 */
[----:B------:R-:W-:Y:S02]  /*3710*/  FMNMX.NAN R10, R10, UR19, !PT ;  /* 0x000000130a0a7c09 */ /* 0x000fe4000f820000 */
[----:B------:R-:W-:Y:S02]  /*3720*/  FMNMX.NAN R11, R11, UR19, !PT ;  /* 0x000000130b0b7c09 */ /* 0x000fe4000f820000 */
[----:B------:R-:W-:-:S03]  /*3730*/  IADD3.X R27, R29, UR15, RZ, P0, !PT ;  /* 0x0000000f1d1b7c10 */ /* 0x000fc600087fe4ff */
[----:B------:R-:W-:Y:S04]  /*3740*/  @P2 STG.E.128 desc[UR16][R16.64], R8 ;  /* 0x0000000810002986 */ /* 0x000fe8000c101d10 */
[----:B------:R-:W2:Y:S01]  /*3750*/  @P1 LDG.E.LTC128B.128 R144, desc[UR16][R26.64] ;  /* 0x000000101a901981 */ /* 0x000ea2000c1e1d20 */
[----:B------:R-:W-:Y:S02]  /*3760*/  ISETP.LT.AND P2, PT, R30, UR4, P6 ;  /* 0x000000041e007c0c */ /* 0x000fe4000b741270 */
[----:B------:R-:W-:Y:S02]  /*3770*/  IADD3 R32, P1, R24, UR14, RZ ;  /* 0x0000000e18207c10 */ /* 0x000fe4000ff3e0ff */
[----:B0-----:R-:W-:Y:S01]  /*3780*/  IADD3 R6, P0, R28, UR20, RZ ;  /* 0x000000141c067c10 */ /* 0x001fe2000ff1e0ff */
[----:B------:R-:W-:-:S03]  /*3790*/  VIADD R28, R3, 0x12 ;  /* 0x00000012031c7836 */ /* 0x000fc60000000000 */
[----:B------:R-:W-:Y:S02]  /*37a0*/  IADD3.X R7, R29, UR5, RZ, P0, !PT ;  /* 0x000000051d077c10 */ /* 0x000fe400087fe4ff */
[C---:B------:R-:W-:Y:S02]  /*37b0*/  ISETP.LT.AND P0, PT, R28.reuse, UR4, P5 ;  /* 0x000000041c007c0c */ /* 0x040fe4000af01270 */
[----:B------:R-:W-:Y:S01]  /*37c0*/  IADD3.X R33, R25, UR15, RZ, P1, !PT ;  /* 0x0000000f19217c10 */ /* 0x000fe20008ffe4ff */
[----:B------:R-:W3:Y:S01]  /*37d0*/  @P2 LDG.E.LTC128B.128 R140, desc[UR16][R6.64] ;  /* 0x00000010068c2981 */ /* 0x000ee2000c1e1d20 */
[----:B------:R-:W-:-:S09]  /*37e0*/  ISETP.LT.AND P1, PT, R28, UR4, P6 ;  /* 0x000000041c007c0c */ /* 0x000fd2000b721270 */
[----:B------:R-:W4:Y:S01]  /*37f0*/  @P0 LDG.E.LTC128B.128 R136, desc[UR16][R32.64] ;  /* 0x0000001020880981 */ /* 0x000f22000c1e1d20 */
[----:B------:R-:W-:-:S04]  /*3800*/  IADD3 R4, P0, R24, UR20, RZ ;  /* 0x0000001418047c10 */ /* 0x000fc8000ff1e0ff */
[----:B------:R-:W-:-:S05]  /*3810*/  IADD3.X R5, R25, UR5, RZ, P0, !PT ;  /* 0x0000000519057c10 */ /* 0x000fca00087fe4ff */
[----:B------:R0:W5:Y:S01]  /*3820*/  @P1 LDG.E.LTC128B.128 R132, desc[UR16][R4.64] ;  /* 0x0000001004841981 */ /* 0x000162000c1e1d20 */
[----:B------:R-:W-:Y:S06]  /*3830*/  BAR.SYNC.DEFER_BLOCKING 0x0 ;  /* 0x0000000000007b1d */ /* 0x000fec0000010000 */
[----:B------:R-:W-:Y:S04]  /*3840*/  STS.64 [R2], R64 ;  /* 0x0000004002007388 */ /* 0x000fe80000000a00 */
[----:B------:R-:W-:Y:S04]  /*3850*/  STS.64 [R2+0x20], R60 ;  /* 0x0000203c02007388 */ /* 0x000fe80000000a00 */
[----:B------:R-:W-:Y:S04]  /*3860*/  STS.64 [R2+0x40], R56 ;  /* 0x0000403802007388 */ /* 0x000fe80000000a00 */
[----:B------:R-:W-:Y:S04]  /*3870*/  STS.64 [R2+0x60], R52 ;  /* 0x0000603402007388 */ /* 0x000fe80000000a00 */
[----:B------:R-:W-:Y:S04]  /*3880*/  STS.64 [R2+0x80], R48 ;  /* 0x0000803002007388 */ /* 0x000fe80000000a00 */
[----:B------:R-:W-:Y:S04]  /*3890*/  STS.64 [R2+0xa0], R44 ;  /* 0x0000a02c02007388 */ /* 0x000fe80000000a00 */
[----:B------:R-:W-:Y:S04]  /*38a0*/  STS.64 [R2+0xc0], R40 ;  /* 0x0000c02802007388 */ /* 0x000fe80000000a00 */
[----:B------:R-:W-:Y:S01]  /*38b0*/  STS.64 [R2+0xe0], R36 ;  /* 0x0000e02402007388 */ /* 0x000fe20000000a00 */
[----:B------:R-:W-:Y:S06]  /*38c0*/  BAR.SYNC.DEFER_BLOCKING 0x0 ;  /* 0x0000000000007b1d */ /* 0x000fec0000010000 */
[----:B0-----:R-:W2:Y:S04]  /*38d0*/  LDS.128 R4, [R0+UR18] ;  /* 0x0000001200047984 */ /* 0x001ea80008000c00 */
[----:B------:R-:W3:Y:S04]  /*38e0*/  LDS.128 R16, [R0+UR18+0x100] ;  /* 0x0001001200107984 */ /* 0x000ee80008000c00 */
[----:B------:R-:W4:Y:S04]  /*38f0*/  LDS.128 R12, [R0+UR18+0x440] ;  /* 0x00044012000c7984 */ /* 0x000f280008000c00 */
[----:B------:R-:W5:Y:S01]  /*3900*/  LDS.128 R8, [R0+UR18+0x540] ;  /* 0x0005401200087984 */ /* 0x000f620008000c00 */
[----:B------:R-:W-:-:S02]  /*3910*/  ISETP.LT.AND P0, PT, R30, UR4, P3 ;  /* 0x000000041e007c0c */ /* 0x000fc40009f01270 */
[----:B------:R-:W-:-:S04]  /*3920*/  IADD3 R24, P1, R20, UR12, RZ ;  /* 0x0000000c14187c10 */ /* 0x000fc8000ff3e0ff */
[----:B------:R-:W-:Y:S02]  /*3930*/  IADD3.X R25, R21, UR13, RZ, P1, !PT ;  /* 0x0000000d15197c10 */ /* 0x000fe40008ffe4ff */
[----:B------:R-:W-:Y:S02]  /*3940*/  ISETP.LT.AND P2, PT, R30, UR4, P4 ;  /* 0x000000041e007c0c */ /* 0x000fe4000a741270 */
        /* <DEDUP_REMOVED lines=10> */
[----:B------:R-:W-:-:S05]  /*39f0*/  FMNMX.NAN R7, R7, UR19, !PT ;  /* 0x0000001307077c09 */ /* 0x000fca000f820000 */
[----:B------:R0:W-:Y:S01]  /*3a00*/  @P0 STG.E.128 desc[UR16][R24.64], R4 ;  /* 0x0000000418000986 */ /* 0x0001e2000c101d10 */
[----:B------:R-:W-:-:S04]  /*3a10*/  IADD3 R40, P0, R20, UR22, RZ ;  /* 0x0000001614287c10 */ /* 0x000fc8000ff1e0ff */
[----:B------:R-:W-:Y:S02]  /*3a20*/  IADD3.X R41, R21, UR21, RZ, P0, !PT ;  /* 0x0000001515297c10 */ /* 0x000fe400087fe4ff */
[----:B------:R-:W-:Y:S01]  /*3a30*/  ISETP.LT.AND P0, PT, R28, UR4, P3 ;  /* 0x000000041c007c0c */ /* 0x000fe20009f01270 */
[-C--:B---3--:R-:W-:Y:S01]  /*3a40*/  FFMA R36, R16, R164.reuse, R140 ;  /* 0x000000a410247223 */ /* 0x088fe2000000008c */
[-C--:B------:R-:W-:Y:S01]  /*3a50*/  FFMA R35, R17, R164.reuse, R141 ;  /* 0x000000a411237223 */ /* 0x080fe2000000008d */
[-C--:B------:R-:W-:Y:S01]  /*3a60*/  FFMA R34, R18, R164.reuse, R142 ;  /* 0x000000a412227223 */ /* 0x080fe2000000008e */
[-C--:B------:R-:W-:Y:S01]  /*3a70*/  FFMA R29, R19, R164.reuse, R143 ;  /* 0x000000a4131d7223 */ /* 0x080fe2000000008f */
[-C--:B----4-:R-:W-:Y:S01]  /*3a80*/  FFMA R19, R12, R164.reuse, R136 ;  /* 0x000000a40c137223 */ /* 0x090fe20000000088 */
[-C--:B------:R-:W-:Y:S01]  /*3a90*/  FFMA R18, R13, R164.reuse, R137 ;  /* 0x000000a40d127223 */ /* 0x080fe20000000089 */
[-C--:B------:R-:W-:Y:S01]  /*3aa0*/  FFMA R17, R14, R164.reuse, R138 ;  /* 0x000000a40e117223 */ /* 0x080fe2000000008a */
[----:B------:R-:W-:Y:S01]  /*3ab0*/  FFMA R16, R15, R164, R139 ;  /* 0x000000a40f107223 */ /* 0x000fe2000000008b */
[----:B------:R-:W-:-:S02]  /*3ac0*/  FMNMX.NAN R12, R36, UR19, !PT ;  /* 0x00000013240c7c09 */ /* 0x000fc4000f820000 */
[----:B------:R-:W-:Y:S02]  /*3ad0*/  FMNMX.NAN R13, R35, UR19, !PT ;  /* 0x00000013230d7c09 */ /* 0x000fe4000f820000 */
[----:B------:R-:W-:Y:S02]  /*3ae0*/  FMNMX.NAN R14, R34, UR19, !PT ;  /* 0x00000013220e7c09 */ /* 0x000fe4000f820000 */
[----:B------:R-:W-:Y:S02]  /*3af0*/  FMNMX.NAN R15, R29, UR19, !PT ;  /* 0x000000131d0f7c09 */ /* 0x000fe4000f820000 */
[----:B0-----:R-:W-:Y:S02]  /*3b00*/  FMNMX.NAN R4, R19, UR19, !PT ;  /* 0x0000001313047c09 */ /* 0x001fe4000f820000 */
[----:B------:R-:W-:Y:S02]  /*3b10*/  FMNMX.NAN R5, R18, UR19, !PT ;  /* 0x0000001312057c09 */ /* 0x000fe4000f820000 */
[----:B------:R-:W-:-:S02]  /*3b20*/  FMNMX.NAN R6, R17, UR19, !PT ;  /* 0x0000001311067c09 */ /* 0x000fc4000f820000 */
[----:B------:R-:W-:Y:S01]  /*3b30*/  FMNMX.NAN R7, R16, UR19, !PT ;  /* 0x0000001310077c09 */ /* 0x000fe2000f820000 */
[----:B------:R-:W-:Y:S01]  /*3b40*/  @P2 STG.E.128 desc[UR16][R40.64], R12 ;  /* 0x0000000c28002986 */ /* 0x000fe2000c101d10 */
[-C--:B-----5:R-:W-:Y:S01]  /*3b50*/  FFMA R8, R8, R164.reuse, R132 ;  /* 0x000000a408087223 */ /* 0x0a0fe20000000084 */
[-C--:B------:R-:W-:Y:S01]  /*3b60*/  FFMA R9, R9, R164.reuse, R133 ;  /* 0x000000a409097223 */ /* 0x080fe20000000085 */
[-C--:B------:R-:W-:Y:S01]  /*3b70*/  FFMA R10, R10, R164.reuse, R134 ;  /* 0x000000a40a0a7223 */ /* 0x080fe20000000086 */
[----:B------:R0:W-:Y:S01]  /*3b80*/  @P0 STG.E.128 desc[UR16][R30.64], R4 ;  /* 0x000000041e000986 */ /* 0x0001e2000c101d10 */
[----:B------:R-:W-:Y:S01]  /*3b90*/  FFMA R11, R11, R164, R135 ;  /* 0x000000a40b0b7223 */ /* 0x000fe20000000087 */
[----:B------:R-:W-:Y:S01]  /*3ba0*/  IADD3 R16, P0, R22, UR22, RZ ;  /* 0x0000001616107c10 */ /* 0x000fe2000ff1e0ff */
[----:B------:R-:W-:Y:S01]  /*3bb0*/  VIADD R20, R3, 0x18 ;  /* 0x0000001803147836 */ /* 0x000fe20000000000 */
[----:B------:R-:W-:Y:S02]  /*3bc0*/  FMNMX.NAN R8, R8, UR19, !PT ;  /* 0x0000001308087c09 */ /* 0x000fe4000f820000 */
[----:B------:R-:W-:-:S02]  /*3bd0*/  IADD3.X R17, R23, UR21, RZ, P0, !PT ;  /* 0x0000001517117c10 */ /* 0x000fc400087fe4ff */
[----:B------:R-:W-:Y:S02]  /*3be0*/  FMNMX.NAN R9, R9, UR19, !PT ;  /* 0x0000001309097c09 */ /* 0x000fe4000f820000 */
[----:B------:R-:W-:Y:S02]  /*3bf0*/  FMNMX.NAN R10, R10, UR19, !PT ;  /* 0x000000130a0a7c09 */ /* 0x000fe4000f820000 */
[----:B------:R-:W-:Y:S02]  /*3c00*/  FMNMX.NAN R11, R11, UR19, !PT ;  /* 0x000000130b0b7c09 */ /* 0x000fe4000f820000 */
[----:B------:R-:W-:Y:S02]  /*3c10*/  ISETP.LT.AND P2, PT, R20, UR4, P5 ;  /* 0x0000000414007c0c */ /* 0x000fe4000af41270 */
[----:B------:R-:W-:Y:S01]  /*3c20*/  IADD3 R28, P0, R26, UR14, RZ ;  /* 0x0000000e1a1c7c10 */ /* 0x000fe2000ff1e0ff */
[----:B------:R-:W-:Y:S01]  /*3c30*/  @P1 STG.E.128 desc[UR16][R16.64], R8 ;  /* 0x0000000810001986 */ /* 0x000fe2000c101d10 */
[----:B------:R-:W-:-:S02]  /*3c40*/  ISETP.LT.AND P1, PT, R20, UR4, P6 ;  /* 0x0000000414007c0c */ /* 0x000fc4000b721270 */
[----:B------:R-:W-:-:S07]  /*3c50*/  IADD3.X R29, R27, UR15, RZ, P0, !PT ;  /* 0x0000000f1b1d7c10 */ /* 0x000fce00087fe4ff */
[----:B------:R-:W2:Y:S01]  /*3c60*/  @P2 LDG.E.LTC128B.128 R144, desc[UR16][R28.64] ;  /* 0x000000101c902981 */ /* 0x000ea2000c1e1d20 */
[----:B0-----:R-:W-:Y:S01]  /*3c70*/  IADD3 R6, P0, R26, UR20, RZ ;  /* 0x000000141a067c10 */ /* 0x001fe2000ff1e0ff */
[----:B------:R-:W-:-:S03]  /*3c80*/  VIADD R26, R3, 0x1a ;  /* 0x0000001a031a7836 */ /* 0x000fc60000000000 */
[----:B------:R-:W-:Y:S02]  /*3c90*/  IADD3.X R7, R27, UR5, RZ, P0, !PT ;  /* 0x000000051b077c10 */ /* 0x000fe400087fe4ff */
[----:B------:R-:W-:Y:S02]  /*3ca0*/  ISETP.LT.AND P2, PT, R26, UR4, P5 ;  /* 0x000000041a007c0c */ /* 0x000fe4000af41270 */
[----:B------:R-:W-:Y:S01]  /*3cb0*/  IADD3 R22, P0, R32, UR14, RZ ;  /* 0x0000000e20167c10 */ /* 0x000fe2000ff1e0ff */
[----:B------:R-:W3:Y:S01]  /*3cc0*/  @P1 LDG.E.LTC128B.128 R140, desc[UR16][R6.64] ;  /* 0x00000010068c1981 */ /* 0x000ee2000c1e1d20 */
[----:B------:R-:W-:Y:S02]  /*3cd0*/  ISETP.LT.AND P1, PT, R26, UR4, P6 ;  /* 0x000000041a007c0c */ /* 0x000fe4000b721270 */
[----:B------:R-:W-:Y:S02]  /*3ce0*/  IADD3.X R23, R33, UR15, RZ, P0, !PT ;  /* 0x0000000f21177c10 */ /* 0x000fe400087fe4ff */
[----:B------:R-:W-:-:S04]  /*3cf0*/  IADD3 R4, P0, R32, UR20, RZ ;  /* 0x0000001420047c10 */ /* 0x000fc8000ff1e0ff */
[----:B------:R-:W-:Y:S01]  /*3d00*/  IADD3.X R5, R33, UR5, RZ, P0, !PT ;  /* 0x0000000521057c10 */ /* 0x000fe200087fe4ff */
[----:B------:R-:W4:Y:S04]  /*3d10*/  @P2 LDG.E.LTC128B.128 R136, desc[UR16][R22.64] ;  /* 0x0000001016882981 */ /* 0x000f28000c1e1d20 */
        /* <DEDUP_REMOVED lines=11> */
[----:B------:R-:W2:Y:S04]  /*3dd0*/  LDS.128 R8, [R0+UR18] ;  /* 0x0000001200087984 */ /* 0x000ea80008000c00 */
[----:B0-----:R-:W3:Y:S04]  /*3de0*/  LDS.128 R4, [R0+UR18+0x100] ;  /* 0x0001001200047984 */ /* 0x001ee80008000c00 */
[----:B------:R-:W4:Y:S04]  /*3df0*/  LDS.128 R16, [R0+UR18+0x440] ;  /* 0x0004401200107984 */ /* 0x000f280008000c00 */
[----:B------:R-:W5:Y:S01]  /*3e00*/  LDS.128 R12, [R0+UR18+0x540] ;  /* 0x00054012000c7984 */ /* 0x000f620008000c00 */
[----:B------:R-:W-:-:S02]  /*3e10*/  ISETP.LT.AND P2, PT, R20, UR4, P3 ;  /* 0x0000000414007c0c */ /* 0x000fc40009f41270 */
[----:B------:R-:W-:Y:S02]  /*3e20*/  ISETP.LT.AND P0, PT, R20, UR4, P4 ;  /* 0x0000000414007c0c */ /* 0x000fe4000a701270 */
[----:B------:R-:W-:-:S04]  /*3e30*/  IADD3 R20, P1, R24, UR12, RZ ;  /* 0x0000000c18147c10 */ /* 0x000fc8000ff3e0ff */
        /* <DEDUP_REMOVED lines=12> */
[-C--:B---3--:R-:W-:Y:S01]  /*3f00*/  FFMA R4, R4, R164.reuse, R140 ;  /* 0x000000a404047223 */ /* 0x088fe2000000008c */
[-C--:B------:R-:W-:Y:S01]  /*3f10*/  FFMA R5, R5, R164.reuse, R141 ;  /* 0x000000a405057223 */ /* 0x080fe2000000008d */
[-C--:B------:R-:W-:Y:S01]  /*3f20*/  FFMA R6, R6, R164.reuse, R142 ;  /* 0x000000a406067223 */ /* 0x080fe2000000008e */
[----:B------:R-:W-:Y:S02]  /*3f30*/  FFMA R7, R7, R164, R143 ;  /* 0x000000a407077223 */ /* 0x000fe4000000008f */
[----:B------:R-:W-:Y:S02]  /*3f40*/  FMNMX.NAN R4, R4, UR19, !PT ;  /* 0x0000001304047c09 */ /* 0x000fe4000f820000 */
[----:B------:R-:W-:-:S02]  /*3f50*/  FMNMX.NAN R5, R5, UR19, !PT ;  /* 0x0000001305057c09 */ /* 0x000fc4000f820000 */
[----:B------:R-:W-:Y:S02]  /*3f60*/  FMNMX.NAN R6, R6, UR19, !PT ;  /* 0x0000001306067c09 */ /* 0x000fe4000f820000 */
[----:B------:R-:W-:Y:S01]  /*3f70*/  FMNMX.NAN R7, R7, UR19, !PT ;  /* 0x0000001307077c09 */ /* 0x000fe2000f820000 */
[----:B------:R0:W-:Y:S01]  /*3f80*/  @P2 STG.E.128 desc[UR16][R20.64], R8 ;  /* 0x0000000814002986 */ /* 0x0001e2000c101d10 */
[----:B------:R-:W-:-:S03]  /*3f90*/  ISETP.LT.AND P2, PT, R26, UR4, P3 ;  /* 0x000000041a007c0c */ /* 0x000fc60009f41270 */
[----:B------:R1:W-:Y:S01]  /*3fa0*/  @P0 STG.E.128 desc[UR16][R32.64], R4 ;  /* 0x0000000420000986 */ /* 0x0003e2000c101d10 */
[----:B------:R-:W-:Y:S01]  /*3fb0*/  IADD3 R24, P0, R30, UR12, RZ ;  /* 0x0000000c1e187c10 */ /* 0x000fe2000ff1e0ff */
[-C--:B----4-:R-:W-:Y:S01]  /*3fc0*/  FFMA R26, R16, R164.reuse, R136 ;  /* 0x000000a4101a7223 */ /* 0x090fe20000000088 */
[-C--:B------:R-:W-:Y:S01]  /*3fd0*/  FFMA R17, R17, R164.reuse, R137 ;  /* 0x000000a411117223 */ /* 0x080fe20000000089 */
[-C--:B------:R-:W-:Y:S01]  /*3fe0*/  FFMA R18, R18, R164.reuse, R138 ;  /* 0x000000a412127223 */ /* 0x080fe2000000008a */
[-C--:B------:R-:W-:Y:S01]  /*3ff0*/  FFMA R19, R19, R164.reuse, R139 ;  /* 0x000000a413137223 */ /* 0x080fe2000000008b */
[----:B------:R-:W-:Y:S01]  /*4000*/  IADD3.X R25, R31, UR13, RZ, P0, !PT ;  /* 0x0000000d1f197c10 */ /* 0x000fe200087fe4ff */
[-C--:B-----5:R-:W-:Y:S01]  /*4010*/  FFMA R16, R12, R164.reuse, R132 ;  /* 0x000000a40c107223 */ /* 0x0a0fe20000000084 */
[-C--:B------:R-:W-:Y:S01]  /*4020*/  FFMA R13, R13, R164.reuse, R133 ;  /* 0x000000a40d0d7223 */ /* 0x080fe20000000085 */
[----:B------:R-:W-:Y:S01]  /*4030*/  FFMA R14, R14, R164, R134 ;  /* 0x000000a40e0e7223 */ /* 0x000fe20000000086 */
[----:B------:R-:W-:Y:S01]  /*4040*/  IADD3 R30, P0, R30, UR22, RZ ;  /* 0x000000161e1e7c10 */ /* 0x000fe2000ff1e0ff */
[----:B------:R-:W-:-:S03]  /*4050*/  VIADD R12, R3, 0x20 ;  /* 0x00000020030c7836 */ /* 0x000fc60000000000 */
[----:B------:R-:W-:Y:S02]  /*4060*/  IADD3.X R31, R31, UR21, RZ, P0, !PT ;  /* 0x000000151f1f7c10 */ /* 0x000fe400087fe4ff */
[----:B0-----:R-:W-:Y:S01]  /*4070*/  FMNMX.NAN R8, R26, UR19, !PT ;  /* 0x000000131a087c09 */ /* 0x001fe2000f820000 */
[----:B-1----:R-:W-:Y:S01]  /*4080*/  FFMA R7, R15, R164, R135 ;  /* 0x000000a40f077223 */ /* 0x002fe20000000087 */
[----:B------:R-:W-:Y:S02]  /*4090*/  FMNMX.NAN R9, R17, UR19, !PT ;  /* 0x0000001311097c09 */ /* 0x000fe4000f820000 */
[----:B------:R-:W-:Y:S02]  /*40a0*/  FMNMX.NAN R10, R18, UR19, !PT ;  /* 0x00000013120a7c09 */ /* 0x000fe4000f820000 */
[----:B------:R-:W-:Y:S02]  /*40b0*/  FMNMX.NAN R11, R19, UR19, !PT ;  /* 0x00000013130b7c09 */ /* 0x000fe4000f820000 */
[----:B------:R-:W-:-:S02]  /*40c0*/  FMNMX.NAN R4, R16, UR19, !PT ;  /* 0x0000001310047c09 */ /* 0x000fc4000f820000 */
[----:B------:R-:W-:Y:S02]  /*40d0*/  FMNMX.NAN R5, R13, UR19, !PT ;  /* 0x000000130d057c09 */ /* 0x000fe4000f820000 */
[----:B------:R-:W-:Y:S02]  /*40e0*/  FMNMX.NAN R6, R14, UR19, !PT ;  /* 0x000000130e067c09 */ /* 0x000fe4000f820000 */
[----:B------:R-:W-:Y:S01]  /*40f0*/  FMNMX.NAN R7, R7, UR19, !PT ;  /* 0x0000001307077c09 */ /* 0x000fe2000f820000 */
[----:B------:R-:W-:Y:S01]  /*4100*/  @P2 STG.E.128 desc[UR16][R24.64], R8 ;  /* 0x0000000818002986 */ /* 0x000fe2000c101d10 */
[----:B------:R-:W-:Y:S02]  /*4110*/  IADD3 R26, P0, R28, UR14, RZ ;  /* 0x0000000e1c1a7c10 */ /* 0x000fe4000ff1e0ff */
[C---:B------:R-:W-:Y:S01]  /*4120*/  ISETP.LT.AND P2, PT, R12.reuse, UR4, P5 ;  /* 0x000000040c007c0c */ /* 0x040fe2000af41270 */
[----:B------:R0:W-:Y:S01]  /*4130*/  @P1 STG.E.128 desc[UR16][R30.64], R4 ;  /* 0x000000041e001986 */ /* 0x0001e2000c101d10 */
[----:B------:R-:W-:-:S02]  /*4140*/  ISETP.LT.AND P1, PT, R12, UR4, P6 ;  /* 0x000000040c007c0c */ /* 0x000fc4000b721270 */
[----:B------:R-:W-:Y:S02]  /*4150*/  IADD3.X R27, R29, UR15, RZ, P0, !PT ;  /* 0x0000000f1d1b7c10 */ /* 0x000fe400087fe4ff */
[----:B------:R-:W-:Y:S01]  /*4160*/  IADD3 R14, P0, R28, UR20, RZ ;  /* 0x000000141c0e7c10 */ /* 0x000fe2000ff1e0ff */
[----:B------:R-:W-:-:S03]  /*4170*/  VIADD R28, R3, 0x22 ;  /* 0x00000022031c7836 */ /* 0x000fc60000000000 */
[----:B------:R-:W-:-:S03]  /*4180*/  IADD3.X R15, R29, UR5, RZ, P0, !PT ;  /* 0x000000051d0f7c10 */ /* 0x000fc600087fe4ff */
[----:B------:R-:W2:Y:S04]  /*4190*/  @P2 LDG.E.LTC128B.128 R144, desc[UR16][R26.64] ;  /* 0x000000101a902981 */ /* 0x000ea8000c1e1d20 */
[----:B------:R-:W3:Y:S01]  /*41a0*/  @P1 LDG.E.LTC128B.128 R140, desc[UR16][R14.64] ;  /* 0x000000100e8c1981 */ /* 0x000ee2000c1e1d20 */
[----:B------:R-:W-:Y:S02]  /*41b0*/  ISETP.LT.AND P1, PT, R28, UR4, P5 ;  /* 0x000000041c007c0c */ /* 0x000fe4000af21270 */
[----:B0-----:R-:W-:-:S04]  /*41c0*/  IADD3 R30, P0, R22, UR14, RZ ;  /* 0x0000000e161e7c10 */ /* 0x001fc8000ff1e0ff */
[----:B------:R-:W-:-:S07]  /*41d0*/  IADD3.X R31, R23, UR15, RZ, P0, !PT ;  /* 0x0000000f171f7c10 */ /* 0x000fce00087fe4ff */
[----:B------:R-:W4:Y:S01]  /*41e0*/  @P1 LDG.E.LTC128B.128 R136, desc[UR16][R30.64] ;  /* 0x000000101e881981 */ /* 0x000f22000c1e1d20 */
[----:B------:R-:W-:Y:S02]  /*41f0*/  ISETP.LT.AND P1, PT, R28, UR4, P6 ;  /* 0x000000041c007c0c */ /* 0x000fe4000b721270 */
[----:B------:R-:W-:-:S04]  /*4200*/  IADD3 R4, P0, R22, UR20, RZ ;  /* 0x0000001416047c10 */ /* 0x000fc8000ff1e0ff */
[----:B------:R-:W-:-:S07]  /*4210*/  IADD3.X R5, R23, UR5, RZ, P0, !PT ;  /* 0x0000000517057c10 */ /* 0x000fce00087fe4ff */
        /* <DEDUP_REMOVED lines=13> */
[----:B------:R-:W4:Y:S01]  /*42f0*/  LDS.128 R16, [R0+UR18+0x440] ;  /* 0x0004401200107984 */ /* 0x000f220008000c00 */
[----:B------:R-:W-:-:S02]  /*4300*/  ISETP.LT.AND P2, PT, R12, UR4, P3 ;  /* 0x000000040c007c0c */ /* 0x000fc40009f41270 */
[----:B------:R-:W-:Y:S02]  /*4310*/  ISETP.LT.AND P1, PT, R12, UR4, P4 ;  /* 0x000000040c007c0c */ /* 0x000fe4000a721270 */
[----:B------:R-:W5:Y:S01]  /*4320*/  LDS.128 R12, [R0+UR18+0x540] ;  /* 0x00054012000c7984 */ /* 0x000f620008000c00 */
[----:B------:R-:W-:-:S04]  /*4330*/  IADD3 R22, P0, R20, UR12, RZ ;  /* 0x0000000c14167c10 */ /* 0x000fc8000ff1e0ff */
[----:B------:R-:W-:Y:S02]  /*4340*/  IADD3.X R23, R21, UR13, RZ, P0, !PT ;  /* 0x0000000d15177c10 */ /* 0x000fe400087fe4ff */
[----:B------:R-:W-:-:S04]  /*4350*/  IADD3 R20, P0, R20, UR22, RZ ;  /* 0x0000001614147c10 */ /* 0x000fc8000ff1e0ff */
[----:B------:R-:W-:Y:S02]  /*4360*/  IADD3.X R21, R21, UR21, RZ, P0, !PT ;  /* 0x0000001515157c10 */ /* 0x000fe400087fe4ff */
[----:B------:R-:W-:-:S04]  /*4370*/  IADD3 R32, P0, R24, UR12, RZ ;  /* 0x0000000c18207c10 */ /* 0x000fc8000ff1e0ff */
[----:B------:R-:W-:Y:S01]  /*4380*/  IADD3.X R33, R25, UR13, RZ, P0, !PT ;  /* 0x0000000d19217c10 */ /* 0x000fe200087fe4ff */
[----:B------:R-:W-:Y:S02]  /*4390*/  VIADD R29, R3, 0x2a ;  /* 0x0000002a031d7836 */ /* 0x000fe40000000000 */
[-C--:B--2---:R-:W-:Y:S01]  /*43a0*/  FFMA R8, R8, R164.reuse, R144 ;  /* 0x000000a408087223 */ /* 0x084fe20000000090 */
[-C--:B------:R-:W-:Y:S01]  /*43b0*/  FFMA R9, R9, R164.reuse, R145 ;  /* 0x000000a409097223 */ /* 0x080fe20000000091 */
[-C--:B------:R-:W-:Y:S01]  /*43c0*/  FFMA R10, R10, R164.reuse, R146 ;  /* 0x000000a40a0a7223 */ /* 0x080fe20000000092 */
[-C--:B------:R-:W-:Y:S01]  /*43d0*/  FFMA R11, R11, R164.reuse, R147 ;  /* 0x000000a40b0b7223 */ /* 0x080fe20000000093 */
[-C--:B---3--:R-:W-:Y:S01]  /*43e0*/  FFMA R4, R4, R164.reuse, R140 ;  /* 0x000000a404047223 */ /* 0x088fe2000000008c */
[-C--:B------:R-:W-:Y:S01]  /*43f0*/  FFMA R5, R5, R164.reuse, R141 ;  /* 0x000000a405057223 */ /* 0x080fe2000000008d */
[-C--:B------:R-:W-:Y:S01]  /*4400*/  FFMA R6, R6, R164.reuse, R142 ;  /* 0x000000a406067223 */ /* 0x080fe2000000008e */
[----:B------:R-:W-:Y:S01]  /*4410*/  FFMA R7, R7, R164, R143 ;  /* 0x000000a407077223 */ /* 0x000fe2000000008f */
[----:B------:R-:W-:-:S02]  /*4420*/  FMNMX.NAN R8, R8, UR19, !PT ;  /* 0x0000001308087c09 */ /* 0x000fc4000f820000 */
[----:B------:R-:W-:Y:S02]  /*4430*/  FMNMX.NAN R9, R9, UR19, !PT ;  /* 0x0000001309097c09 */ /* 0x000fe4000f820000 */
[----:B------:R-:W-:Y:S02]  /*4440*/  FMNMX.NAN R10, R10, UR19, !PT ;  /* 0x000000130a0a7c09 */ /* 0x000fe4000f820000 */
[----:B------:R-:W-:Y:S02]  /*4450*/  FMNMX.NAN R11, R11, UR19, !PT ;  /* 0x000000130b0b7c09 */ /* 0x000fe4000f820000 */
[----:B------:R-:W-:Y:S02]  /*4460*/  FMNMX.NAN R4, R4, UR19, !PT ;  /* 0x0000001304047c09 */ /* 0x000fe4000f820000 */
[----:B------:R-:W-:Y:S02]  /*4470*/  FMNMX.NAN R5, R5, UR19, !PT ;  /* 0x0000001305057c09 */ /* 0x000fe4000f820000 */
[----:B------:R-:W-:-:S02]  /*4480*/  FMNMX.NAN R6, R6, UR19, !PT ;  /* 0x0000001306067c09 */ /* 0x000fc4000f820000 */
[----:B------:R-:W-:Y:S01]  /*4490*/  FMNMX.NAN R7, R7, UR19, !PT ;  /* 0x0000001307077c09 */ /* 0x000fe2000f820000 */
[----:B------:R0:W-:Y:S04]  /*44a0*/  @P2 STG.E.128 desc[UR16][R22.64], R8 ;  /* 0x0000000816002986 */ /* 0x0001e8000c101d10 */
[----:B------:R5:W-:Y:S01]  /*44b0*/  @P1 STG.E.128 desc[UR16][R20.64], R4 ;  /* 0x0000000414001986 */ /* 0x000be2000c101d10 */
[----:B------:R-:W-:Y:S01]  /*44c0*/  ISETP.LT.AND P1, PT, R28, UR4, P3 ;  /* 0x000000041c007c0c */ /* 0x000fe20009f21270 */
[-C--:B----4-:R-:W-:Y:S01]  /*44d0*/  FFMA R16, R16, R164.reuse, R136 ;  /* 0x000000a410107223 */ /* 0x090fe20000000088 */
[-C--:B------:R-:W-:Y:S01]  /*44e0*/  FFMA R17, R17, R164.reuse, R137 ;  /* 0x000000a411117223 */ /* 0x080fe20000000089 */
[-C--:B------:R-:W-:Y:S01]  /*44f0*/  FFMA R18, R18, R164.reuse, R138 ;  /* 0x000000a412127223 */ /* 0x080fe2000000008a */
[----:B------:R-:W-:Y:S01]  /*4500*/  FFMA R19, R19, R164, R139 ;  /* 0x000000a413137223 */ /* 0x000fe2000000008b */
[----:B------:R-:W-:Y:S01]  /*4510*/  ISETP.LT.AND P2, PT, R28, UR4, P4 ;  /* 0x000000041c007c0c */ /* 0x000fe2000a741270 */
[----:B------:R-:W-:Y:S01]  /*4520*/  VIADD R28, R3, 0x28 ;  /* 0x00000028031c7836 */ /* 0x000fe20000000000 */
[----:B------:R-:W-:-:S02]  /*4530*/  FMNMX.NAN R16, R16, UR19, !PT ;  /* 0x0000001310107c09 */ /* 0x000fc4000f820000 */
[----:B------:R-:W-:Y:S02]  /*4540*/  FMNMX.NAN R17, R17, UR19, !PT ;  /* 0x0000001311117c09 */ /* 0x000fe4000f820000 */
[----:B------:R-:W-:Y:S02]  /*4550*/  FMNMX.NAN R18, R18, UR19, !PT ;  /* 0x0000001312127c09 */ /* 0x000fe4000f820000 */
[----:B------:R-:W-:-:S05]  /*4560*/  FMNMX.NAN R19, R19, UR19, !PT ;  /* 0x0000001313137c09 */ /* 0x000fca000f820000 */
[----:B------:R-:W-:Y:S01]  /*4570*/  @P1 STG.E.128 desc[UR16][R32.64], R16 ;  /* 0x0000001020001986 */ /* 0x000fe2000c101d10 */
[----:B------:R-:W-:Y:S02]  /*4580*/  ISETP.LT.AND P1, PT, R28, UR4, P5 ;  /* 0x000000041c007c0c */ /* 0x000fe4000af21270 */
[----:B0-----:R-:W-:Y:S01]  /*4590*/  IADD3 R8, P0, R24, UR22, RZ ;  /* 0x0000001618087c10 */ /* 0x001fe2000ff1e0ff */
[-C--:B-----5:R-:W-:Y:S01]  /*45a0*/  FFMA R4, R12, R164.reuse, R132 ;  /* 0x000000a40c047223 */ /* 0x0a0fe20000000084 */
[-C--:B------:R-:W-:Y:S01]  /*45b0*/  FFMA R5, R13, R164.reuse, R133 ;  /* 0x000000a40d057223 */ /* 0x080fe20000000085 */
[-C--:B------:R-:W-:Y:S01]  /*45c0*/  FFMA R6, R14, R164.reuse, R134 ;  /* 0x000000a40e067223 */ /* 0x080fe20000000086 */
[----:B------:R-:W-:Y:S01]  /*45d0*/  FFMA R7, R15, R164, R135 ;  /* 0x000000a40f077223 */ /* 0x000fe20000000087 */
[----:B------:R-:W-:Y:S02]  /*45e0*/  IADD3.X R9, R25, UR21, RZ, P0, !PT ;  /* 0x0000001519097c10 */ /* 0x000fe400087fe4ff */
[----:B------:R-:W-:-:S02]  /*45f0*/  IADD3 R24, P0, R26, UR14, RZ ;  /* 0x0000000e1a187c10 */ /* 0x000fc4000ff1e0ff */
[----:B------:R-:W-:Y:S02]  /*4600*/  FMNMX.NAN R4, R4, UR19, !PT ;  /* 0x0000001304047c09 */ /* 0x000fe4000f820000 */
[----:B------:R-:W-:Y:S02]  /*4610*/  FMNMX.NAN R5, R5, UR19, !PT ;  /* 0x0000001305057c09 */ /* 0x000fe4000f820000 */
[----:B------:R-:W-:Y:S02]  /*4620*/  FMNMX.NAN R6, R6, UR19, !PT ;  /* 0x0000001306067c09 */ /* 0x000fe4000f820000 */
[----:B------:R-:W-:Y:S02]  /*4630*/  FMNMX.NAN R7, R7, UR19, !PT ;  /* 0x0000001307077c09 */ /* 0x000fe4000f820000 */
[----:B------:R-:W-:Y:S02]  /*4640*/  IADD3.X R25, R27, UR15, RZ, P0, !PT ;  /* 0x0000000f1b197c10 */ /* 0x000fe400087fe4ff */
[----:B------:R-:W-:Y:S01]  /*4650*/  ISETP.LT.AND P0, PT, R28, UR4, P6 ;  /* 0x000000041c007c0c */ /* 0x000fe2000b701270 */
[----:B------:R0:W-:Y:S04]  /*4660*/  @P2 STG.E.128 desc[UR16][R8.64], R4 ;  /* 0x0000000408002986 */ /* 0x0001e8000c101d10 */
[----:B------:R-:W2:Y:S01]  /*4670*/  @P1 LDG.E.LTC128B.128 R144, desc[UR16][R24.64] ;  /* 0x0000001018901981 */ /* 0x000ea2000c1e1d20 */
[----:B------:R-:W-:-:S04]  /*4680*/  IADD3 R10, P1, R26, UR20, RZ ;  /* 0x000000141a0a7c10 */ /* 0x000fc8000ff3e0ff */
[----:B------:R-:W-:Y:S02]  /*4690*/  IADD3.X R11, R27, UR5, RZ, P1, !PT ;  /* 0x000000051b0b7c10 */ /* 0x000fe40008ffe4ff */
[----:B------:R-:W-:-:S03]  /*46a0*/  ISETP.LT.AND P1, PT, R29, UR4, P5 ;  /* 0x000000041d007c0c */ /* 0x000fc6000af21270 */
[----:B------:R-:W3:Y:S01]  /*46b0*/  @P0 LDG.E.LTC128B.128 R140, desc[UR16][R10.64] ;  /* 0x000000100a8c0981 */ /* 0x000ee2000c1e1d20 */
        /* <DEDUP_REMOVED lines=39> */
[----:B------:R-:W-:Y:S01]  /*4930*/  IADD3.X R35, R23, UR21, RZ, P0, !PT ;  /* 0x0000001517237c10 */ /* 0x000fe200087fe4ff */
[-C--:B----4-:R-:W-:Y:S01]  /*4940*/  FFMA R30, R13, R164.reuse, R137 ;  /* 0x000000a40d1e7223 */ /* 0x090fe20000000089 */
[----:B------:R-:W-:Y:S02]  /*4950*/  IADD3 R22, P1, R32, UR12, RZ ;  /* 0x0000000c20167c10 */ /* 0x000fe4000ff3e0ff */
[----:B------:R-:W-:Y:S01]  /*4960*/  ISETP.LT.AND P0, PT, R29, UR4, P3 ;  /* 0x000000041d007c0c */ /* 0x000fe20009f01270 */
[-C--:B------:R-:W-:Y:S01]  /*4970*/  FFMA R31, R12, R164.reuse, R136 ;  /* 0x000000a40c1f7223 */ /* 0x080fe20000000088 */
[----:B------:R-:W-:Y:S01]  /*4980*/  FFMA R28, R14, R164, R138 ;  /* 0x000000a40e1c7223 */ /* 0x000fe2000000008a */
[----:B------:R-:W-:-:S02]  /*4990*/  FMNMX.NAN R12, R16, UR19, !PT ;  /* 0x00000013100c7c09 */ /* 0x000fc4000f820000 */
[----:B------:R-:W-:Y:S02]  /*49a0*/  FMNMX.NAN R13, R17, UR19, !PT ;  /* 0x00000013110d7c09 */ /* 0x000fe4000f820000 */
[----:B------:R-:W-:Y:S02]  /*49b0*/  FMNMX.NAN R14, R18, UR19, !PT ;  /* 0x00000013120e7c09 */ /* 0x000fe4000f820000 */
[----:B------:R-:W-:Y:S02]  /*49c0*/  IADD3.X R23, R33, UR13, RZ, P1, !PT ;  /* 0x0000000d21177c10 */ /* 0x000fe40008ffe4ff */
[----:B------:R-:W-:-:S04]  /*49d0*/  IADD3 R16, P1, R32, UR22, RZ ;  /* 0x0000001620107c10 */ /* 0x000fc8000ff3e0ff */
[----:B------:R-:W-:Y:S01]  /*49e0*/  IADD3.X R17, R33, UR21, RZ, P1, !PT ;  /* 0x0000001521117c10 */ /* 0x000fe20008ffe4ff */
[----:B0-----:R-:W-:Y:S01]  /*49f0*/  FFMA R7, R15, R164, R139 ;  /* 0x000000a40f077223 */ /* 0x001fe2000000008b */
[----:B------:R-:W-:Y:S02]  /*4a00*/  FMNMX.NAN R15, R19, UR19, !PT ;  /* 0x00000013130f7c09 */ /* 0x000fe4000f820000 */
[----:B------:R-:W-:Y:S01]  /*4a10*/  FMNMX.NAN R5, R30, UR19, !PT ;  /* 0x000000131e057c09 */ /* 0x000fe2000f820000 */
[----:B------:R-:W-:Y:S01]  /*4a20*/  VIADD R30, R3, 0x30 ;  /* 0x00000030031e7836 */ /* 0x000fe20000000000 */
[----:B------:R-:W-:Y:S01]  /*4a30*/  FMNMX.NAN R4, R31, UR19, !PT ;  /* 0x000000131f047c09 */ /* 0x000fe2000f820000 */
[----:B------:R-:W-:Y:S01]  /*4a40*/  @P2 STG.E.128 desc[UR16][R34.64], R12 ;  /* 0x0000000c22002986 */ /* 0x000fe2000c101d10 */
[----:B------:R-:W-:Y:S02]  /*4a50*/  FMNMX.NAN R6, R28, UR19, !PT ;  /* 0x000000131c067c09 */ /* 0x000fe4000f820000 */
[----:B------:R-:W-:-:S02]  /*4a60*/  FMNMX.NAN R7, R7, UR19, !PT ;  /* 0x0000001307077c09 */ /* 0x000fc4000f820000 */
[----:B------:R-:W-:Y:S02]  /*4a70*/  ISETP.LT.AND P2, PT, R29, UR4, P4 ;  /* 0x000000041d007c0c */ /* 0x000fe4000a741270 */
[----:B------:R-:W-:Y:S01]  /*4a80*/  ISETP.LT.AND P1, PT, R30, UR4, P5 ;  /* 0x000000041e007c0c */ /* 0x000fe2000af21270 */
[-C--:B-----5:R-:W-:Y:S01]  /*4a90*/  FFMA R8, R8, R164.reuse, R132 ;  /* 0x000000a408087223 */ /* 0x0a0fe20000000084 */
[-C--:B------:R-:W-:Y:S01]  /*4aa0*/  FFMA R9, R9, R164.reuse, R133 ;  /* 0x000000a409097223 */ /* 0x080fe20000000085 */
[-C--:B------:R-:W-:Y:S01]  /*4ab0*/  FFMA R10, R10, R164.reuse, R134 ;  /* 0x000000a40a0a7223 */ /* 0x080fe20000000086 */
[----:B------:R-:W-:Y:S01]  /*4ac0*/  FFMA R11, R11, R164, R135 ;  /* 0x000000a40b0b7223 */ /* 0x000fe20000000087 */
[----:B------:R0:W-:Y:S01]  /*4ad0*/  @P0 STG.E.128 desc[UR16][R22.64], R4 ;  /* 0x0000000416000986 */ /* 0x0001e2000c101d10 */
[----:B------:R-:W-:Y:S02]  /*4ae0*/  IADD3 R28, P0, R24, UR14, RZ ;  /* 0x0000000e181c7c10 */ /* 0x000fe4000ff1e0ff */
[----:B------:R-:W-:-:S02]  /*4af0*/  FMNMX.NAN R8, R8, UR19, !PT ;  /* 0x0000001308087c09 */ /* 0x000fc4000f820000 */
        /* <DEDUP_REMOVED lines=53> */
[----:B------:R-:W-:Y:S01]  /*4e50*/  IADD3 R20, P1, R22, UR12, RZ ;  /* 0x0000000c16147c10 */ /* 0x000fe2000ff3e0ff */
        /* <DEDUP_REMOVED lines=8> */
[----:B------:R-:W-:Y:S02]  /*4ee0*/  IADD3.X R21, R23, UR13, RZ, P1, !PT ;  /* 0x0000000d17157c10 */ /* 0x000fe40008ffe4ff */
[----:B0-----:R-:W-:Y:S02]  /*4ef0*/  FMNMX.NAN R4, R19, UR19, !PT ;  /* 0x0000001313047c09 */ /* 0x001fe4000f820000 */
[----:B------:R-:W-:-:S02]  /*4f00*/  FMNMX.NAN R5, R18, UR19, !PT ;  /* 0x0000001312057c09 */ /* 0x000fc4000f820000 */
[----:B------:R-:W-:Y:S02]  /*4f10*/  FMNMX.NAN R6, R17, UR19, !PT ;  /* 0x0000001311067c09 */ /* 0x000fe4000f820000 */
[----:B------:R-:W-:Y:S02]  /*4f20*/  FMNMX.NAN R7, R16, UR19, !PT ;  /* 0x0000001310077c09 */ /* 0x000fe4000f820000 */
[----:B------:R-:W-:Y:S01]  /*4f30*/  ISETP.LT.AND P1, PT, R24, UR4, P4 ;  /* 0x0000000418007c0c */ /* 0x000fe2000a721270 */
        /* <DEDUP_REMOVED lines=8> */
[----:B------:R-:W-:-:S02]  /*4fc0*/  FMNMX.NAN R8, R8, UR19, !PT ;  /* 0x0000001308087c09 */ /* 0x000fc4000f820000 */
[----:B------:R-:W-:Y:S02]  /*4fd0*/  IADD3.X R19, R23, UR21, RZ, P0, !PT ;  /* 0x0000001517137c10 */ /* 0x000fe400087fe4ff */
[----:B------:R-:W-:Y:S02]  /*4fe0*/  FMNMX.NAN R9, R9, UR19, !PT ;  /* 0x0000001309097c09 */ /* 0x000fe4000f820000 */
[----:B------:R-:W-:Y:S02]  /*4ff0*/  FMNMX.NAN R10, R10, UR19, !PT ;  /* 0x000000130a0a7c09 */ /* 0x000fe4000f820000 */
[----:B------:R-:W-:Y:S01]  /*5000*/  FMNMX.NAN R11, R11, UR19, !PT ;  /* 0x000000130b0b7c09 */ /* 0x000fe2000f820000 */
[----:B------:R-:W-:Y:S01]  /*5010*/  VIADD R3, R3, 0x3a ;  /* 0x0000003a03037836 */ /* 0x000fe20000000000 */
[----:B------:R-:W-:-:S03]  /*5020*/  ISETP.LT.AND P2, PT, R16, UR4, P5 ;  /* 0x0000000410007c0c */ /* 0x000fc6000af41270 */
[----:B------:R1:W-:Y:S01]  /*5030*/  @P1 STG.E.128 desc[UR16][R18.64], R8 ;  /* 0x0000000812001986 */ /* 0x0003e2000c101d10 */
[----:B------:R-:W-:Y:S02]  /*5040*/  ISETP.LT.AND P1, PT, R16, UR4, P6 ;  /* 0x0000000410007c0c */ /* 0x000fe4000b721270 */
[C---:B------:R-:W-:Y:S02]  /*5050*/  ISETP.LT.AND P5, PT, R3.reuse, UR4, P5 ;  /* 0x0000000403007c0c */ /* 0x040fe4000afa1270 */
[----:B------:R-:W-:Y:S02]  /*5060*/  ISETP.LT.AND P6, PT, R3, UR4, P6 ;  /* 0x0000000403007c0c */ /* 0x000fe4000b7c1270 */
[----:B0-----:R-:W-:-:S04]  /*5070*/  IADD3 R4, P0, R28, UR14, RZ ;  /* 0x0000000e1c047c10 */ /* 0x001fc8000ff1e0ff */
[----:B------:R-:W-:Y:S02]  /*5080*/  IADD3.X R5, R29, UR15, RZ, P0, !PT ;  /* 0x0000000f1d057c10 */ /* 0x000fe400087fe4ff */
[----:B------:R-:W-:-:S03]  /*5090*/  IADD3 R6, P0, R28, UR20, RZ ;  /* 0x000000141c067c10 */ /* 0x000fc6000ff1e0ff */
[----:B------:R-:W2:Y:S01]  /*50a0*/  @P2 LDG.E.LTC128B.128 R144, desc[UR16][R4.64] ;  /* 0x0000001004902981 */ /* 0x000ea2000c1e1d20 */
[----:B------:R-:W-:Y:S02]  /*50b0*/  IADD3.X R7, R29, UR5, RZ, P0, !PT ;  /* 0x000000051d077c10 */ /* 0x000fe400087fe4ff */
[----:B------:R-:W-:-:S03]  /*50c0*/  IADD3 R12, P0, R32, UR14, RZ ;  /* 0x0000000e200c7c10 */ /* 0x000fc6000ff1e0ff */
[----:B------:R-:W3:Y:S01]  /*50d0*/  @P1 LDG.E.LTC128B.128 R140, desc[UR16][R6.64] ;  /* 0x00000010068c1981 */ /* 0x000ee2000c1e1d20 */
[----:B------:R-:W-:Y:S02]  /*50e0*/  IADD3.X R13, R33, UR15, RZ, P0, !PT ;  /* 0x0000000f210d7c10 */ /* 0x000fe400087fe4ff */
[----:B-1----:R-:W-:-:S03]  /*50f0*/  IADD3 R8, P0, R32, UR20, RZ ;  /* 0x0000001420087c10 */ /* 0x002fc6000ff1e0ff */
[----:B------:R0:W4:Y:S01]  /*5100*/  @P5 LDG.E.LTC128B.128 R136, desc[UR16][R12.64] ;  /* 0x000000100c885981 */ /* 0x000122000c1e1d20 */
        /* <DEDUP_REMOVED lines=10> */
[----:B------:R1:W-:Y:S01]  /*51b0*/  STS.64 [R2+0xe0], R102 ;  /* 0x0000e06602007388 */ /* 0x0003e20000000a00 */
[----:B------:R-:W-:Y:S01]  /*51c0*/  BAR.SYNC.DEFER_BLOCKING 0x0 ;  /* 0x0000000000007b1d */ /* 0x000fe20000010000 */
[----:B------:R-:W-:-:S02]  /*51d0*/  ISETP.LT.AND P6, PT, R16, UR4, P3 ;  /* 0x0000000410007c0c */ /* 0x000fc40009fc1270 */
[----:B------:R-:W-:-:S03]  /*51e0*/  ISETP.LT.AND P5, PT, R16, UR4, P4 ;  /* 0x0000000410007c0c */ /* 0x000fc6000a7a1270 */
[----:B0-----:R-:W2:Y:S04]  /*51f0*/  LDS.128 R12, [R0+UR18] ;  /* 0x00000012000c7984 */ /* 0x001ea80008000c00 */
[----:B-1----:R-:W3:Y:S04]  /*5200*/  LDS.128 R8, [R0+UR18+0x100] ;  /* 0x0001001200087984 */ /* 0x002ee80008000c00 */
[----:B------:R-:W4:Y:S04]  /*5210*/  LDS.128 R4, [R0+UR18+0x440] ;  /* 0x0004401200047984 */ /* 0x000f280008000c00 */
[----:B------:R-:W5:Y:S01]  /*5220*/  LDS.128 R16, [R0+UR18+0x540] ;  /* 0x0005401200107984 */ /* 0x000f620008000c00 */
[----:B------:R-:W-:-:S02]  /*5230*/  ISETP.LT.AND P3, PT, R3, UR4, P3 ;  /* 0x0000000403007c0c */ /* 0x000fc40009f61270 */
[----:B------:R-:W-:Y:S02]  /*5240*/  ISETP.LT.AND P4, PT, R3, UR4, P4 ;  /* 0x0000000403007c0c */ /* 0x000fe4000a781270 */
[C---:B------:R-:W-:Y:S02]  /*5250*/  IADD3 R22, P2, R26.reuse, UR12, RZ ;  /* 0x0000000c1a167c10 */ /* 0x040fe4000ff5e0ff */
[----:B------:R-:W-:Y:S02]  /*5260*/  IADD3 R26, P1, R26, UR22, RZ ;  /* 0x000000161a1a7c10 */ /* 0x000fe4000ff3e0ff */
[----:B------:R-:W-:Y:S02]  /*5270*/  IADD3 R24, P0, R20, UR12, RZ ;  /* 0x0000000c14187c10 */ /* 0x000fe4000ff1e0ff */
[C---:B------:R-:W-:Y:S02]  /*5280*/  IADD3.X R23, R27.reuse, UR13, RZ, P2, !PT ;  /* 0x0000000d1b177c10 */ /* 0x040fe400097fe4ff */
[----:B------:R-:W-:-:S02]  /*5290*/  IADD3.X R27, R27, UR21, RZ, P1, !PT ;  /* 0x000000151b1b7c10 */ /* 0x000fc40008ffe4ff */
[----:B------:R-:W-:Y:S02]  /*52a0*/  IADD3.X R25, R21, UR13, RZ, P0, !PT ;  /* 0x0000000d15197c10 */ /* 0x000fe400087fe4ff */
[----:B------:R-:W-:-:S04]  /*52b0*/  IADD3 R2, P0, R20, UR22, RZ ;  /* 0x0000001614027c10 */ /* 0x000fc8000ff1e0ff */
[----:B------:R-:W-:Y:S01]  /*52c0*/  IADD3.X R3, R21, UR21, RZ, P0, !PT ;  /* 0x0000001515037c10 */ /* 0x000fe200087fe4ff */
[-C--:B--2---:R-:W-:Y:S01]  /*52d0*/  FFMA R12, R12, R164.reuse, R144 ;  /* 0x000000a40c0c7223 */ /* 0x084fe20000000090 */
[-C--:B------:R-:W-:Y:S01]  /*52e0*/  FFMA R13, R13, R164.reuse, R145 ;  /* 0x000000a40d0d7223 */ /* 0x080fe20000000091 */
[-C--:B------:R-:W-:Y:S01]  /*52f0*/  FFMA R14, R14, R164.reuse, R146 ;  /* 0x000000a40e0e7223 */ /* 0x080fe20000000092 */
[-C--:B------:R-:W-:Y:S01]  /*5300*/  FFMA R15, R15, R164.reuse, R147 ;  /* 0x000000a40f0f7223 */ /* 0x080fe20000000093 */
        /* <DEDUP_REMOVED lines=11> */
[----:B------:R-:W-:Y:S01]  /*53c0*/  FMNMX.NAN R15, R15, UR19, !PT ;  /* 0x000000130f0f7c09 */ /* 0x000fe2000f820000 */
[-C--:B-----5:R-:W-:Y:S01]  /*53d0*/  FFMA R16, R16, R164.reuse, R132 ;  /* 0x000000a410107223 */ /* 0x0a0fe20000000084 */
[----:B------:R-:W-:Y:S01]  /*53e0*/  FMNMX.NAN R8, R8, UR19, !PT ;  /* 0x0000001308087c09 */ /* 0x000fe2000f820000 */
[-C--:B------:R-:W-:Y:S01]  /*53f0*/  FFMA R17, R17, R164.reuse, R133 ;  /* 0x000000a411117223 */ /* 0x080fe20000000085 */
[----:B------:R-:W-:Y:S01]  /*5400*/  FMNMX.NAN R9, R9, UR19, !PT ;  /* 0x0000001309097c09 */ /* 0x000fe2000f820000 */
[-C--:B------:R-:W-:Y:S01]  /*5410*/  FFMA R18, R18, R164.reuse, R134 ;  /* 0x000000a412127223 */ /* 0x080fe20000000086 */
[----:B------:R-:W-:Y:S01]  /*5420*/  FMNMX.NAN R10, R10, UR19, !PT ;  /* 0x000000130a0a7c09 */ /* 0x000fe2000f820000 */
[----:B------:R-:W-:Y:S01]  /*5430*/  FFMA R19, R19, R164, R135 ;  /* 0x000000a413137223 */ /* 0x000fe20000000087 */
[----:B------:R-:W-:-:S02]  /*5440*/  FMNMX.NAN R11, R11, UR19, !PT ;  /* 0x000000130b0b7c09 */ /* 0x000fc4000f820000 */
[----:B------:R-:W-:Y:S02]  /*5450*/  FMNMX.NAN R4, R4, UR19, !PT ;  /* 0x0000001304047c09 */ /* 0x000fe4000f820000 */
[----:B------:R-:W-:Y:S02]  /*5460*/  FMNMX.NAN R5, R5, UR19, !PT ;  /* 0x0000001305057c09 */ /* 0x000fe4000f820000 */
[----:B------:R-:W-:Y:S02]  /*5470*/  FMNMX.NAN R6, R6, UR19, !PT ;  /* 0x0000001306067c09 */ /* 0x000fe4000f820000 */
[----:B------:R-:W-:Y:S01]  /*5480*/  FMNMX.NAN R7, R7, UR19, !PT ;  /* 0x0000001307077c09 */ /* 0x000fe2000f820000 */
[----:B------:R0:W-:Y:S01]  /*5490*/  @P6 STG.E.128 desc[UR16][R22.64], R12 ;  /* 0x0000000c16006986 */ /* 0x0001e2000c101d10 */
[----:B------:R-:W-:Y:S02]  /*54a0*/  FMNMX.NAN R16, R16, UR19, !PT ;  /* 0x0000001310107c09 */ /* 0x000fe4000f820000 */
[----:B------:R-:W-:Y:S01]  /*54b0*/  FMNMX.NAN R17, R17, UR19, !PT ;  /* 0x0000001311117c09 */ /* 0x000fe2000f820000 */
[----:B------:R0:W-:Y:S01]  /*54c0*/  @P5 STG.E.128 desc[UR16][R26.64], R8 ;  /* 0x000000081a005986 */ /* 0x0001e2000c101d10 */
[----:B------:R-:W-:-:S02]  /*54d0*/  FMNMX.NAN R18, R18, UR19, !PT ;  /* 0x0000001312127c09 */ /* 0x000fc4000f820000 */
[----:B------:R-:W-:Y:S01]  /*54e0*/  FMNMX.NAN R19, R19, UR19, !PT ;  /* 0x0000001313137c09 */ /* 0x000fe2000f820000 */
[----:B------:R0:W-:Y:S01]  /*54f0*/  @P3 STG.E.128 desc[UR16][R24.64], R4 ;  /* 0x0000000418003986 */ /* 0x0001e2000c101d10 */
[----:B------:R-:W-:Y:S05]  /*5500*/  @!P4 EXIT ;  /* 0x000000000000c94d */ /* 0x000fea0003800000 */
[----:B------:R-:W-:Y:S01]  /*5510*/  STG.E.128 desc[UR16][R2.64], R16 ;  /* 0x0000001002007986 */ /* 0x000fe2000c101d10 */
[----:B------:R-:W-:Y:S05]  /*5520*/  EXIT ;  /* 0x000000000000794d */ /* 0x000fea0003800000 */
.L_x_23:
        /* <DEDUP_REMOVED lines=13> */
.L_x_24:


//--------------------- .nv.shared._ZN7cutlass9reference6device6kernel4GemmINS_9TensorRefINS_6half_tENS_6layout11ColumnMajorEEES8_NS4_IfS7_EEffNS_11MatrixShapeILi4ELi4EEENS_12multiply_addIfffEENS_16NumericConverterIffLNS_15FloatRoundStyleE2EEEEEvNS_4gemm9GemmCoordET2_T_T0_SJ_T1_SM_T3_ --------------------------
	.section	.nv.shared._ZN7cutlass9reference6device6kernel4GemmINS_9TensorRefINS_6half_tENS_6layout11ColumnMajorEEES8_NS4_IfS7_EEffNS_11MatrixShapeILi4ELi4EEENS_12multiply_addIfffEENS_16NumericConverterIffLNS_15FloatRoundStyleE2EEEEEvNS_4gemm9GemmCoordET2_T_T0_SJ_T1_SM_T3_,"aw",@nobits
	.sectionflags	@""
	.align	16
	.zero		1024


//--------------------- .nv.shared.reserved.0     --------------------------
	.section	.nv.shared.reserved.0,"aw",@nobits
	.weak		__nv_reservedSMEM_offset_0_alias
	.size		__nv_reservedSMEM_offset_0_alias, 0, 0
	.other		__nv_reservedSMEM_offset_0_alias,@"STO_CUDA_RESERVED_SHARED STV_DEFAULT"
__nv_reservedSMEM_offset_0_alias:
	.zero		0


//--------------------- .nv.global                --------------------------
	.section	.nv.global,"aw",@nobits
.nv.global:
	.type		_ZN33_INTERNAL_57e90af8_4_k_cu__Z3runv4cute1_E,@object
	.size		_ZN33_INTERNAL_57e90af8_4_k_cu__Z3runv4cute1_E,(_ZN33_INTERNAL_57e90af8_4_k_cu__Z3runv4cuda3std3__45__cpo6cbeginE - _ZN33_INTERNAL_57e90af8_4_k_cu__Z3runv4cute1_E)
_ZN33_INTERNAL_57e90af8_4_k_cu__Z3runv4cute1_E:
	.zero		1
	.type		_ZN33_INTERNAL_57e90af8_4_k_cu__Z3runv4cuda3std3__45__cpo6cbeginE,@object
	.size		_ZN33_INTERNAL_57e90af8_4_k_cu__Z3runv4cuda3std3__45__cpo6cbeginE,(_ZN33_INTERNAL_57e90af8_4_k_cu__Z3runv4cuda3std3__48in_placeE - _ZN33_INTERNAL_57e90af8_4_k_cu__Z3runv4cuda3std3__45__cpo6cbeginE)
_ZN33_INTERNAL_57e90af8_4_k_cu__Z3runv4cuda3std3__45__cpo6cbeginE:
	.zero		1
	.type		_ZN33_INTERNAL_57e90af8_4_k_cu__Z3runv4cuda3std3__48in_placeE,@object
	.size		_ZN33_INTERNAL_57e90af8_4_k_cu__Z3runv4cuda3std3__48in_placeE,(_ZN33_INTERNAL_57e90af8_4_k_cu__Z3runv4cuda3std6ranges3__45__cpo9iter_moveE - _ZN33_INTERNAL_57e90af8_4_k_cu__Z3runv4cuda3std3__48in_placeE)
_ZN33_INTERNAL_57e90af8_4_k_cu__Z3runv4cuda3std3__48in_placeE:
	.zero		1
	.type		_ZN33_INTERNAL_57e90af8_4_k_cu__Z3runv4cuda3std6ranges3__45__cpo9iter_moveE,@object
	.size		_ZN33_INTERNAL_57e90af8_4_k_cu__Z3runv4cuda3std6ranges3__45__cpo9iter_moveE,(_ZN33_INTERNAL_57e90af8_4_k_cu__Z3runv4cuda3std3__45__cpo5beginE - _ZN33_INTERNAL_57e90af8_4_k_cu__Z3runv4cuda3std6ranges3__45__cpo9iter_moveE)
_ZN33_INTERNAL_57e90af8_4_k_cu__Z3runv4cuda3std6ranges3__45__cpo9iter_moveE:
	.zero		1
	.type		_ZN33_INTERNAL_57e90af8_4_k_cu__Z3runv4cuda3std3__45__cpo5beginE,@object
	.size		_ZN33_INTERNAL_57e90af8_4_k_cu__Z3runv4cuda3std3__45__cpo5beginE,(_ZN33_INTERNAL_57e90af8_4_k_cu__Z3runv4cuda3std3__435_GLOBAL__N__57e90af8_4_k_cu__Z3runv6ignoreE - _ZN33_INTERNAL_57e90af8_4_k_cu__Z3runv4cuda3std3__45__cpo5beginE)
_ZN33_INTERNAL_57e90af8_4_k_cu__Z3runv4cuda3std3__45__cpo5beginE:
	.zero		1
	.type		_ZN33_INTERNAL_57e90af8_4_k_cu__Z3runv4cuda3std3__435_GLOBAL__N__57e90af8_4_k_cu__Z3runv6ignoreE,@object
	.size		_ZN33_INTERNAL_57e90af8_4_k_cu__Z3runv4cuda3std3__435_GLOBAL__N__57e90af8_4_k_cu__Z3runv6ignoreE,(_ZN33_INTERNAL_57e90af8_4_k_cu__Z3runv4cute7productE - _ZN33_INTERNAL_57e90af8_4_k_cu__Z3runv4cuda3std3__435_GLOBAL__N__57e90af8_4_k_cu__Z3runv6ignoreE)
_ZN33_INTERNAL_57e90af8_4_k_cu__Z3runv4cuda3std3__435_GLOBAL__N__57e90af8_4_k_cu__Z3runv6ignoreE:
	.zero		1
	.type		_ZN33_INTERNAL_57e90af8_4_k_cu__Z3runv4cute7productE,@object
	.size		_ZN33_INTERNAL_57e90af8_4_k_cu__Z3runv4cute7productE,(_ZN33_INTERNAL_57e90af8_4_k_cu__Z3runv4cuda3std3__45__cpo3endE - _ZN33_INTERNAL_57e90af8_4_k_cu__Z3runv4cute7productE)
_ZN33_INTERNAL_57e90af8_4_k_cu__Z3runv4cute7productE:
	.zero		1
	.type		_ZN33_INTERNAL_57e90af8_4_k_cu__Z3runv4cuda3std3__45__cpo3endE,@object
	.size		_ZN33_INTERNAL_57e90af8_4_k_cu__Z3runv4cuda3std3__45__cpo3endE,(_ZN33_INTERNAL_57e90af8_4_k_cu__Z3runv4cuda3std3__419piecewise_constructE - _ZN33_INTERNAL_57e90af8_4_k_cu__Z3runv4cuda3std3__45__cpo3endE)
_ZN33_INTERNAL_57e90af8_4_k_cu__Z3runv4cuda3std3__45__cpo3endE:
	.zero		1
	.type		_ZN33_INTERNAL_57e90af8_4_k_cu__Z3runv4cuda3std3__419piecewise_constructE,@object
	.size		_ZN33_INTERNAL_57e90af8_4_k_cu__Z3runv4cuda3std3__419piecewise_constructE,(_ZN33_INTERNAL_57e90af8_4_k_cu__Z3runv4cuda3std3__45__cpo4cendE - _ZN33_INTERNAL_57e90af8_4_k_cu__Z3runv4cuda3std3__419piecewise_constructE)
_ZN33_INTERNAL_57e90af8_4_k_cu__Z3runv4cuda3std3__419piecewise_constructE:
	.zero		1
	.type		_ZN33_INTERNAL_57e90af8_4_k_cu__Z3runv4cuda3std3__45__cpo4cendE,@object
	.size		_ZN33_INTERNAL_57e90af8_4_k_cu__Z3runv4cuda3std3__45__cpo4cendE,(_ZN33_INTERNAL_57e90af8_4_k_cu__Z3runv4cuda3std6ranges3__45__cpo4swapE - _ZN33_INTERNAL_57e90af8_4_k_cu__Z3runv4cuda3std3__45__cpo4cendE)
_ZN33_INTERNAL_57e90af8_4_k_cu__Z3runv4cuda3std3__45__cpo4cendE:
	.zero		1
	.type		_ZN33_INTERNAL_57e90af8_4_k_cu__Z3runv4cuda3std6ranges3__45__cpo4swapE,@object
	.size		_ZN33_INTERNAL_57e90af8_4_k_cu__Z3runv4cuda3std6ranges3__45__cpo4swapE,(.L_7 - _ZN33_INTERNAL_57e90af8_4_k_cu__Z3runv4cuda3std6ranges3__45__cpo4swapE)
_ZN33_INTERNAL_57e90af8_4_k_cu__Z3runv4cuda3std6ranges3__45__cpo4swapE:
	.zero		1
.L_7:


//--------------------- .nv.shared._ZN7cutlass6KernelINS_4gemm6kernel4GemmINS1_11threadblock12MmaPipelinedINS1_9GemmShapeILi128ELi128ELi32EEENS_9transform11threadblock22PredicatedTileIteratorINS_11MatrixShapeILi128ELi32EEENS_6half_tENS_6layout8RowMajorELi1ENS8_29PitchLinearWarpRakedThreadMapINS_16PitchLinearShapeILi32ELi128EEELi128ENSH_ILi4ELi8EEELi8EEELi8ELb0ENSE_9NoPermuteEEENS9_19RegularTileIteratorISC_SD_NSE_37RowMajorTensorOpMultiplicandCrosswiseILi16ELi32EEELi0ESK_Li16EEENSA_INSB_ILi32ELi128EEESD_SF_Li0ENSG_INSH_ILi128ELi32EEELi128ENSH_ILi8ELi4EEELi8EEELi8ELb0ESL_EENSN_ISR_SD_NSE_37RowMajorTensorOpMultiplicandCongruousILi16ELi64EEELi0ESU_Li16EEEfSF_NS4_9MmaPolicyINS1_4warp11MmaTensorOpINS6_ILi64ELi64ELi32EEESD_SP_SD_SX_fSF_NS10_17MmaTensorOpPolicyINS_4arch3MmaINS6_ILi16ELi8ELi8EEELi32ESD_SF_SD_NSE_11ColumnMajorEfSF_NS14_13OpMultiplyAddEEENSB_ILi1ELi1EEEEELi1ELb0EbEENSB_ILi0ELi0EEES1D_Li1EEENS_21NumericArrayConverterISD_SD_Li32ELNS_15FloatRoundStyleE2ENS8_6thread14UnaryTransform8IdentityEEES1K_bEENS_8epilogue11threadblock8EpilogueIS7_S1C_Li1ENS1N_22PredicatedTileIteratorINS1N_26OutputTileOptimalThreadMapINS1N_15OutputTileShapeILi128ELi8ELi2ELi1ELi1EEENS1R_ILi1ELi8ELi1ELi1ELi8EEELi128ELi4ELi32EEEfLb0ESL_Lb0EEENS1M_4warp24FragmentIteratorTensorOpIS12_S16_fNS_5ArrayIfLi4ELb1EEESF_EENS1W_20TileIteratorTensorOpIS12_S16_fSF_EENS1N_18SharedLoadIteratorINS1U_18CompactedThreadMapEfLi16EEENS1M_6thread21LinearCombinationReluIfLi4EffLNS26_9ScaleType4KindE1ELS1G_2EEENSB_ILi0ELi8EEELi2ELi1EEENS4_30GemmIdentityThreadblockSwizzleILi1EEELb0EEEEEvNT_6ParamsE --------------------------
	.section	.nv.shared._ZN7cutlass6KernelINS_4gemm6kernel4GemmINS1_11threadblock12MmaPipelinedINS1_9GemmShapeILi128ELi128ELi32EEENS_9transform11threadblock22PredicatedTileIteratorINS_11MatrixShapeILi128ELi32EEENS_6half_tENS_6layout8RowMajorELi1ENS8_29PitchLinearWarpRakedThreadMapINS_16PitchLinearShapeILi32ELi128EEELi128ENSH_ILi4ELi8EEELi8EEELi8ELb0ENSE_9NoPermuteEEENS9_19RegularTileIteratorISC_SD_NSE_37RowMajorTensorOpMultiplicandCrosswiseILi16ELi32EEELi0ESK_Li16EEENSA_INSB_ILi32ELi128EEESD_SF_Li0ENSG_INSH_ILi128ELi32EEELi128ENSH_ILi8ELi4EEELi8EEELi8ELb0ESL_EENSN_ISR_SD_NSE_37RowMajorTensorOpMultiplicandCongruousILi16ELi64EEELi0ESU_Li16EEEfSF_NS4_9MmaPolicyINS1_4warp11MmaTensorOpINS6_ILi64ELi64ELi32EEESD_SP_SD_SX_fSF_NS10_17MmaTensorOpPolicyINS_4arch3MmaINS6_ILi16ELi8ELi8EEELi32ESD_SF_SD_NSE_11ColumnMajorEfSF_NS14_13OpMultiplyAddEEENSB_ILi1ELi1EEEEELi1ELb0EbEENSB_ILi0ELi0EEES1D_Li1EEENS_21NumericArrayConverterISD_SD_Li32ELNS_15FloatRoundStyleE2ENS8_6thread14UnaryTransform8IdentityEEES1K_bEENS_8epilogue11threadblock8EpilogueIS7_S1C_Li1ENS1N_22PredicatedTileIteratorINS1N_26OutputTileOptimalThreadMapINS1N_15OutputTileShapeILi128ELi8ELi2ELi1ELi1EEENS1R_ILi1ELi8ELi1ELi1ELi8EEELi128ELi4ELi32EEEfLb0ESL_Lb0EEENS1M_4warp24FragmentIteratorTensorOpIS12_S16_fNS_5ArrayIfLi4ELb1EEESF_EENS1W_20TileIteratorTensorOpIS12_S16_fSF_EENS1N_18SharedLoadIteratorINS1U_18CompactedThreadMapEfLi16EEENS1M_6thread21LinearCombinationReluIfLi4EffLNS26_9ScaleType4KindE1ELS1G_2EEENSB_ILi0ELi8EEELi2ELi1EEENS4_30GemmIdentityThreadblockSwizzleILi1EEELb0EEEEEvNT_6ParamsE,"aw",@nobits
	.sectionflags	@""
	.align	16
	.zero		1024


//--------------------- .nv.constant0._ZN7cutlass9reference6device6kernel4GemmINS_9TensorRefINS_6half_tENS_6layout11ColumnMajorEEES8_NS4_IfS7_EEffNS_11MatrixShapeILi4ELi4EEENS_12multiply_addIfffEENS_16NumericConverterIffLNS_15FloatRoundStyleE2EEEEEvNS_4gemm9GemmCoordET2_T_T0_SJ_T1_SM_T3_ --------------------------
	.section	.nv.constant0._ZN7cutlass9reference6device6kernel4GemmINS_9TensorRefINS_6half_tENS_6layout11ColumnMajorEEES8_NS4_IfS7_EEffNS_11MatrixShapeILi4ELi4EEENS_12multiply_addIfffEENS_16NumericConverterIffLNS_15FloatRoundStyleE2EEEEEvNS_4gemm9GemmCoordET2_T_T0_SJ_T1_SM_T3_,"a",@progbits
	.sectionflags	@""
	.align	4
.nv.constant0._ZN7cutlass9reference6device6kernel4GemmINS_9TensorRefINS_6half_tENS_6layout11ColumnMajorEEES8_NS4_IfS7_EEffNS_11MatrixShapeILi4ELi4EEENS_12multiply_addIfffEENS_16NumericConverterIffLNS_15FloatRoundStyleE2EEEEEvNS_4gemm9GemmCoordET2_T_T0_SJ_T1_SM_T3_:
	.zero		620


//--------------------- .nv.constant0._ZN7cutlass6KernelINS_4gemm6kernel4GemmINS1_11threadblock12MmaPipelinedINS1_9GemmShapeILi128ELi128ELi32EEENS_9transform11threadblock22PredicatedTileIteratorINS_11MatrixShapeILi128ELi32EEENS_6half_tENS_6layout8RowMajorELi1ENS8_29PitchLinearWarpRakedThreadMapINS_16PitchLinearShapeILi32ELi128EEELi128ENSH_ILi4ELi8EEELi8EEELi8ELb0ENSE_9NoPermuteEEENS9_19RegularTileIteratorISC_SD_NSE_37RowMajorTensorOpMultiplicandCrosswiseILi16ELi32EEELi0ESK_Li16EEENSA_INSB_ILi32ELi128EEESD_SF_Li0ENSG_INSH_ILi128ELi32EEELi128ENSH_ILi8ELi4EEELi8EEELi8ELb0ESL_EENSN_ISR_SD_NSE_37RowMajorTensorOpMultiplicandCongruousILi16ELi64EEELi0ESU_Li16EEEfSF_NS4_9MmaPolicyINS1_4warp11MmaTensorOpINS6_ILi64ELi64ELi32EEESD_SP_SD_SX_fSF_NS10_17MmaTensorOpPolicyINS_4arch3MmaINS6_ILi16ELi8ELi8EEELi32ESD_SF_SD_NSE_11ColumnMajorEfSF_NS14_13OpMultiplyAddEEENSB_ILi1ELi1EEEEELi1ELb0EbEENSB_ILi0ELi0EEES1D_Li1EEENS_21NumericArrayConverterISD_SD_Li32ELNS_15FloatRoundStyleE2ENS8_6thread14UnaryTransform8IdentityEEES1K_bEENS_8epilogue11threadblock8EpilogueIS7_S1C_Li1ENS1N_22PredicatedTileIteratorINS1N_26OutputTileOptimalThreadMapINS1N_15OutputTileShapeILi128ELi8ELi2ELi1ELi1EEENS1R_ILi1ELi8ELi1ELi1ELi8EEELi128ELi4ELi32EEEfLb0ESL_Lb0EEENS1M_4warp24FragmentIteratorTensorOpIS12_S16_fNS_5ArrayIfLi4ELb1EEESF_EENS1W_20TileIteratorTensorOpIS12_S16_fSF_EENS1N_18SharedLoadIteratorINS1U_18CompactedThreadMapEfLi16EEENS1M_6thread21LinearCombinationReluIfLi4EffLNS26_9ScaleType4KindE1ELS1G_2EEENSB_ILi0ELi8EEELi2ELi1EEENS4_30GemmIdentityThreadblockSwizzleILi1EEELb0EEEEEvNT_6ParamsE --------------------------
	.section	.nv.constant0._ZN7cutlass6KernelINS_4gemm6kernel4GemmINS1_11threadblock12MmaPipelinedINS1_9GemmShapeILi128ELi128ELi32EEENS_9transform11threadblock22PredicatedTileIteratorINS_11MatrixShapeILi128ELi32EEENS_6half_tENS_6layout8RowMajorELi1ENS8_29PitchLinearWarpRakedThreadMapINS_16PitchLinearShapeILi32ELi128EEELi128ENSH_ILi4ELi8EEELi8EEELi8ELb0ENSE_9NoPermuteEEENS9_19RegularTileIteratorISC_SD_NSE_37RowMajorTensorOpMultiplicandCrosswiseILi16ELi32EEELi0ESK_Li16EEENSA_INSB_ILi32ELi128EEESD_SF_Li0ENSG_INSH_ILi128ELi32EEELi128ENSH_ILi8ELi4EEELi8EEELi8ELb0ESL_EENSN_ISR_SD_NSE_37RowMajorTensorOpMultiplicandCongruousILi16ELi64EEELi0ESU_Li16EEEfSF_NS4_9MmaPolicyINS1_4warp11MmaTensorOpINS6_ILi64ELi64ELi32EEESD_SP_SD_SX_fSF_NS10_17MmaTensorOpPolicyINS_4arch3MmaINS6_ILi16ELi8ELi8EEELi32ESD_SF_SD_NSE_11ColumnMajorEfSF_NS14_13OpMultiplyAddEEENSB_ILi1ELi1EEEEELi1ELb0EbEENSB_ILi0ELi0EEES1D_Li1EEENS_21NumericArrayConverterISD_SD_Li32ELNS_15FloatRoundStyleE2ENS8_6thread14UnaryTransform8IdentityEEES1K_bEENS_8epilogue11threadblock8EpilogueIS7_S1C_Li1ENS1N_22PredicatedTileIteratorINS1N_26OutputTileOptimalThreadMapINS1N_15OutputTileShapeILi128ELi8ELi2ELi1ELi1EEENS1R_ILi1ELi8ELi1ELi1ELi8EEELi128ELi4ELi32EEEfLb0ESL_Lb0EEENS1M_4warp24FragmentIteratorTensorOpIS12_S16_fNS_5ArrayIfLi4ELb1EEESF_EENS1W_20TileIteratorTensorOpIS12_S16_fSF_EENS1N_18SharedLoadIteratorINS1U_18CompactedThreadMapEfLi16EEENS1M_6thread21LinearCombinationReluIfLi4EffLNS26_9ScaleType4KindE1ELS1G_2EEENSB_ILi0ELi8EEELi2ELi1EEENS4_30GemmIdentityThreadblockSwizzleILi1EEELb0EEEEEvNT_6ParamsE,"a",@progbits
	.sectionflags	@""
	.align	4
.nv.constant0._ZN7cutlass6KernelINS_4gemm6kernel4GemmINS1_11threadblock12MmaPipelinedINS1_9GemmShapeILi128ELi128ELi32EEENS_9transform11threadblock22PredicatedTileIteratorINS_11MatrixShapeILi128ELi32EEENS_6half_tENS_6layout8RowMajorELi1ENS8_29PitchLinearWarpRakedThreadMapINS_16PitchLinearShapeILi32ELi128EEELi128ENSH_ILi4ELi8EEELi8EEELi8ELb0ENSE_9NoPermuteEEENS9_19RegularTileIteratorISC_SD_NSE_37RowMajorTensorOpMultiplicandCrosswiseILi16ELi32EEELi0ESK_Li16EEENSA_INSB_ILi32ELi128EEESD_SF_Li0ENSG_INSH_ILi128ELi32EEELi128ENSH_ILi8ELi4EEELi8EEELi8ELb0ESL_EENSN_ISR_SD_NSE_37RowMajorTensorOpMultiplicandCongruousILi16ELi64EEELi0ESU_Li16EEEfSF_NS4_9MmaPolicyINS1_4warp11MmaTensorOpINS6_ILi64ELi64ELi32EEESD_SP_SD_SX_fSF_NS10_17MmaTensorOpPolicyINS_4arch3MmaINS6_ILi16ELi8ELi8EEELi32ESD_SF_SD_NSE_11ColumnMajorEfSF_NS14_13OpMultiplyAddEEENSB_ILi1ELi1EEEEELi1ELb0EbEENSB_ILi0ELi0EEES1D_Li1EEENS_21NumericArrayConverterISD_SD_Li32ELNS_15FloatRoundStyleE2ENS8_6thread14UnaryTransform8IdentityEEES1K_bEENS_8epilogue11threadblock8EpilogueIS7_S1C_Li1ENS1N_22PredicatedTileIteratorINS1N_26OutputTileOptimalThreadMapINS1N_15OutputTileShapeILi128ELi8ELi2ELi1ELi1EEENS1R_ILi1ELi8ELi1ELi1ELi8EEELi128ELi4ELi32EEEfLb0ESL_Lb0EEENS1M_4warp24FragmentIteratorTensorOpIS12_S16_fNS_5ArrayIfLi4ELb1EEESF_EENS1W_20TileIteratorTensorOpIS12_S16_fSF_EENS1N_18SharedLoadIteratorINS1U_18CompactedThreadMapEfLi16EEENS1M_6thread21LinearCombinationReluIfLi4EffLNS26_9ScaleType4KindE1ELS1G_2EEENSB_ILi0ELi8EEELi2ELi1EEENS4_30GemmIdentityThreadblockSwizzleILi1EEELb0EEEEEvNT_6ParamsE:
	.zero		888


//--------------------- SYMBOLS --------------------------

	.type		.nv.reservedSmem.offset0,@object
	.size		.nv.reservedSmem.offset0,0x4
